	.headerflags	@"EF_CUDA_TEXMODE_UNIFIED EF_CUDA_64BIT_ADDRESS EF_CUDA_ACCELERATORS EF_CUDA_SM90 EF_CUDA_VIRTUAL_SM(EF_CUDA_SM90)"
	.elftype	@"ET_EXEC"


//--------------------- .nv.info                  --------------------------
	.section	.nv.info,"",@"SHT_CUDA_INFO"
	.align	4


	//----- nvinfo : EIATTR_REGCOUNT
	.align		4
        /*0000*/ 	.byte	0x04, 0x2f
        /*0002*/ 	.short	(.L_1 - .L_0)
	.align		4
.L_0:
        /*0004*/ 	.word	index@(triton_poi_fused_max_pool2d_with_indices_15)
        /*0008*/ 	.word	0x0000005f


	//----- nvinfo : EIATTR_MIN_STACK_SIZE
	.align		4
.L_1:
        /*000c*/ 	.byte	0x04, 0x12
        /*000e*/ 	.short	(.L_3 - .L_2)
	.align		4
.L_2:
        /*0010*/ 	.word	index@(triton_poi_fused_max_pool2d_with_indices_15)
        /*0014*/ 	.word	0x00000000


	//----- nvinfo : EIATTR_FRAME_SIZE
	.align		4
.L_3:
        /*0018*/ 	.byte	0x04, 0x11
        /*001a*/ 	.short	(.L_5 - .L_4)
	.align		4
.L_4:
        /*001c*/ 	.word	index@(triton_poi_fused_max_pool2d_with_indices_15)
        /*0020*/ 	.word	0x00000000


	//----- nvinfo : EIATTR_MIN_STACK_SIZE
	.align		4
.L_5:
        /*0024*/ 	.byte	0x04, 0x12
        /*0026*/ 	.short	(.L_7 - .L_6)
	.align		4
.L_6:
        /*0028*/ 	.word	index@(triton_poi_fused_max_pool2d_with_indices_15)
        /*002c*/ 	.word	0x00000000
.L_7:


//--------------------- .nv.info.triton_poi_fused_max_pool2d_with_indices_15 --------------------------
	.section	.nv.info.triton_poi_fused_max_pool2d_with_indices_15,"",@"SHT_CUDA_INFO"
	.sectionflags	@""
	.align	4


	//----- nvinfo : EIATTR_CUDA_API_VERSION
	.align		4
        /*0000*/ 	.byte	0x04, 0x37
        /*0002*/ 	.short	(.L_9 - .L_8)
.L_8:
        /*0004*/ 	.word	0x0000007c


	//----- nvinfo : EIATTR_KPARAM_INFO
	.align		4
.L_9:
        /*0008*/ 	.byte	0x04, 0x17
        /*000a*/ 	.short	(.L_11 - .L_10)
.L_10:
        /*000c*/ 	.word	0x00000000
        /*0010*/ 	.short	0x0003
        /*0012*/ 	.short	0x0018
        /*0014*/ 	.byte	0x00, 0xf0, 0x11, 0x00


	//----- nvinfo : EIATTR_KPARAM_INFO
	.align		4
.L_11:
        /*0018*/ 	.byte	0x04, 0x17
        /*001a*/ 	.short	(.L_13 - .L_12)
.L_12:
        /*001c*/ 	.word	0x00000000
        /*0020*/ 	.short	0x0002
        /*0022*/ 	.short	0x0010
        /*0024*/ 	.byte	0x00, 0xf4, 0x21, 0x00


	//----- nvinfo : EIATTR_KPARAM_INFO
	.align		4
.L_13:
        /*0028*/ 	.byte	0x04, 0x17
        /*002a*/ 	.short	(.L_15 - .L_14)
.L_14:
        /*002c*/ 	.word	0x00000000
        /*0030*/ 	.short	0x0001
        /*0032*/ 	.short	0x0008
        /*0034*/ 	.byte	0x00, 0xf4, 0x21, 0x00


	//----- nvinfo : EIATTR_KPARAM_INFO
	.align		4
.L_15:
        /*0038*/ 	.byte	0x04, 0x17
        /*003a*/ 	.short	(.L_17 - .L_16)
.L_16:
        /*003c*/ 	.word	0x00000000
        /*0040*/ 	.short	0x0000
        /*0042*/ 	.short	0x0000
        /*0044*/ 	.byte	0x00, 0xf4, 0x21, 0x00


	//----- nvinfo : EIATTR_SPARSE_MMA_MASK
	.align		4
.L_17:
        /*0048*/ 	.byte	0x03, 0x50
        /*004a*/ 	.short	0x0000


	//----- nvinfo : EIATTR_MAXREG_COUNT
	.align		4
        /*004c*/ 	.byte	0x03, 0x1b
        /*004e*/ 	.short	0x00ff


	//----- nvinfo : EIATTR_EXIT_INSTR_OFFSETS
	.align		4
        /*0050*/ 	.byte	0x04, 0x1c
        /*0052*/ 	.short	(.L_19 - .L_18)


	//   ....[0]....
.L_18:
        /*0054*/ 	.word	0x00003870


	//   ....[1]....
        /*0058*/ 	.word	0x00003890


	//----- nvinfo : EIATTR_REQNTID
	.align		4
.L_19:
        /*005c*/ 	.byte	0x04, 0x10
        /*005e*/ 	.short	(.L_21 - .L_20)
.L_20:
        /*0060*/ 	.word	0x00000080
        /*0064*/ 	.word	0x00000001
        /*0068*/ 	.word	0x00000001


	//----- nvinfo : EIATTR_CBANK_PARAM_SIZE
	.align		4
.L_21:
        /*006c*/ 	.byte	0x03, 0x19
        /*006e*/ 	.short	0x001c


	//----- nvinfo : EIATTR_PARAM_CBANK
	.align		4
        /*0070*/ 	.byte	0x04, 0x0a
        /*0072*/ 	.short	(.L_23 - .L_22)
	.align		4
.L_22:
        /*0074*/ 	.word	index@(.nv.constant0.triton_poi_fused_max_pool2d_with_indices_15)
        /*0078*/ 	.short	0x0210
        /*007a*/ 	.short	0x001c


	//----- nvinfo : EIATTR_SW_WAR
	.align		4
.L_23:
        /*007c*/ 	.byte	0x04, 0x36
        /*007e*/ 	.short	(.L_25 - .L_24)
.L_24:
        /*0080*/ 	.word	0x00000008
.L_25:


//--------------------- .nv.callgraph             --------------------------
	.section	.nv.callgraph,"",@"SHT_CUDA_CALLGRAPH"
	.align	4
	.sectionentsize	8
	.align		4
        /*0000*/ 	.word	0x00000000
	.align		4
        /*0004*/ 	.word	0xffffffff
	.align		4
        /*0008*/ 	.word	0x00000000
	.align		4
        /*000c*/ 	.word	0xfffffffe
	.align		4
        /*0010*/ 	.word	0x00000000
	.align		4
        /*0014*/ 	.word	0xfffffffd
	.align		4
        /*0018*/ 	.word	0x00000000
	.align		4
        /*001c*/ 	.word	0xfffffffc


//--------------------- .text.triton_poi_fused_max_pool2d_with_indices_15 --------------------------
	.section	.text.triton_poi_fused_max_pool2d_with_indices_15,"ax",@progbits
	.sectionflags	@"SHF_BARRIERS=1"
	.align	128
        .global         triton_poi_fused_max_pool2d_with_indices_15
        .type           triton_poi_fused_max_pool2d_with_indices_15,@function
        .size           triton_poi_fused_max_pool2d_with_indices_15,(.L_x_1 - triton_poi_fused_max_pool2d_with_indices_15)
        .other          triton_poi_fused_max_pool2d_with_indices_15,@"STO_CUDA_ENTRY STV_DEFAULT"
triton_poi_fused_max_pool2d_with_indices_15:
.text.triton_poi_fused_max_pool2d_with_indices_15:
[----:B------:R-:W0:Y:S01]  /*0000*/  LDC R1, c[0x0][0x28] ;  /* 0x00000a00ff017b82 */ /* 0x000e220000000800 */
[----:B------:R-:W1:Y:S01]  /*0010*/  S2R R0, SR_TID.X ;  /* 0x0000000000007919 */ /* 0x000e620000002100 */
[----:B------:R-:W-:-:S06]  /*0020*/  IMAD.MOV.U32 R46, RZ, RZ, RZ ;  /* 0x000000ffff2e7224 */ /* 0x000fcc00078e00ff */
[----:B------:R-:W2:Y:S01]  /*0030*/  LDC.64 R48, c[0x0][0x210] ;  /* 0x00008400ff307b82 */ /* 0x000ea20000000a00 */
[----:B------:R-:W-:Y:S01]  /*0040*/  IMAD.MOV.U32 R8, RZ, RZ, RZ ;  /* 0x000000ffff087224 */ /* 0x000fe200078e00ff */
[----:B------:R-:W3:Y:S01]  /*0050*/  S2R R2, SR_CTAID.X ;  /* 0x0000000000027919 */ /* 0x000ee20000002500 */
[----:B------:R-:W-:Y:S01]  /*0060*/  IMAD.MOV.U32 R52, RZ, RZ, RZ ;  /* 0x000000ffff347224 */ /* 0x000fe200078e00ff */
[----:B------:R-:W-:Y:S01]  /*0070*/  ULDC.64 UR6, c[0x0][0x208] ;  /* 0x0000820000067ab9 */ /* 0x000fe20000000a00 */
[----:B------:R-:W-:Y:S02]  /*0080*/  IMAD.MOV.U32 R24, RZ, RZ, RZ ;  /* 0x000000ffff187224 */ /* 0x000fe400078e00ff */
[----:B-1----:R-:W-:Y:S02]  /*0090*/  IMAD.SHL.U32 R3, R0, 0x8, RZ ;  /* 0x0000000800037824 */ /* 0x002fe400078e00ff */
[----:B---3--:R-:W-:-:S03]  /*00a0*/  IMAD.SHL.U32 R2, R2, 0x400, RZ ;  /* 0x0000040002027824 */ /* 0x008fc600078e00ff */
[----:B------:R-:W-:-:S04]  /*00b0*/  LOP3.LUT R3, R3, 0x3f8, RZ, 0xc0, !PT ;  /* 0x000003f803037812 */ /* 0x000fc800078ec0ff */
[----:B------:R-:W-:Y:S02]  /*00c0*/  LOP3.LUT R47, R2, R3, RZ, 0xfc, !PT ;  /* 0x00000003022f7212 */ /* 0x000fe400078efcff */
[----:B------:R-:W-:Y:S02]  /*00d0*/  LOP3.LUT R9, R2, 0x2, R3, 0xfe, !PT ;  /* 0x0000000202097812 */ /* 0x000fe400078efe03 */
[----:B------:R-:W-:Y:S01]  /*00e0*/  LOP3.LUT R53, R2, 0x1, R3, 0xfe, !PT ;  /* 0x0000000102357812 */ /* 0x000fe200078efe03 */
[C---:B------:R-:W-:Y:S01]  /*00f0*/  IMAD.HI R4, R47.reuse, -0x77777777, R46 ;  /* 0x888888892f047827 */ /* 0x040fe200078e022e */
[----:B------:R-:W-:-:S03]  /*0100*/  ISETP.GE.AND P0, PT, R47, 0x151800, PT ;  /* 0x001518002f00780c */ /* 0x000fc60003f06270 */
[----:B------:R-:W-:Y:S01]  /*0110*/  IMAD.HI R12, R9, -0x77777777, R8 ;  /* 0x88888889090c7827 */ /* 0x000fe200078e0208 */
[----:B------:R-:W-:-:S03]  /*0120*/  SHF.R.U32.HI R5, RZ, 0x1f, R4 ;  /* 0x0000001fff057819 */ /* 0x000fc60000011604 */
[----:B------:R-:W-:Y:S01]  /*0130*/  IMAD.HI R46, R47, -0x6e5d4c3b, R46 ;  /* 0x91a2b3c52f2e7827 */ /* 0x000fe200078e022e */
[----:B------:R-:W-:Y:S02]  /*0140*/  LEA.HI.SX32 R5, R4, R5, 0x1c ;  /* 0x0000000504057211 */ /* 0x000fe400078fe2ff */
[----:B------:R-:W-:Y:S01]  /*0150*/  SHF.R.U32.HI R13, RZ, 0x1f, R12 ;  /* 0x0000001fff0d7819 */ /* 0x000fe2000001160c */
[----:B------:R-:W-:Y:S01]  /*0160*/  IMAD.MOV.U32 R4, RZ, RZ, RZ ;  /* 0x000000ffff047224 */ /* 0x000fe200078e00ff */
[----:B------:R-:W-:Y:S01]  /*0170*/  SHF.R.U32.HI R7, RZ, 0x1f, R46 ;  /* 0x0000001fff077819 */ /* 0x000fe2000001162e */
[C---:B------:R-:W-:Y:S01]  /*0180*/  IMAD R87, R5.reuse, -0x1e, R47 ;  /* 0xffffffe205577824 */ /* 0x040fe200078e022f */
[----:B------:R-:W-:Y:S01]  /*0190*/  LEA.HI.SX32 R13, R12, R13, 0x1c ;  /* 0x0000000d0c0d7211 */ /* 0x000fe200078fe2ff */
[----:B------:R-:W-:Y:S01]  /*01a0*/  IMAD.HI R6, R5, -0x77777777, R4 ;  /* 0x8888888905067827 */ /* 0x000fe200078e0204 */
[----:B------:R-:W-:-:S03]  /*01b0*/  LEA.HI.SX32 R46, R46, R7, 0x17 ;  /* 0x000000072e2e7211 */ /* 0x000fc600078fbaff */
[----:B------:R-:W-:Y:S01]  /*01c0*/  IMAD.MOV.U32 R12, RZ, RZ, RZ ;  /* 0x000000ffff0c7224 */ /* 0x000fe200078e00ff */
[----:B------:R-:W-:Y:S01]  /*01d0*/  SHF.R.U32.HI R11, RZ, 0x1f, R6 ;  /* 0x0000001fff0b7819 */ /* 0x000fe20000011606 */
[----:B------:R-:W-:-:S03]  /*01e0*/  IMAD.HI R4, R53, -0x77777777, R52 ;  /* 0x8888888935047827 */ /* 0x000fc600078e0234 */
[----:B------:R-:W-:Y:S01]  /*01f0*/  LEA.HI.SX32 R11, R6, R11, 0x1c ;  /* 0x0000000b060b7211 */ /* 0x000fe200078fe2ff */
[----:B------:R-:W-:Y:S01]  /*0200*/  IMAD.HI R8, R13, -0x77777777, R12 ;  /* 0x888888890d087827 */ /* 0x000fe200078e020c */
[----:B------:R-:W-:-:S03]  /*0210*/  SHF.R.U32.HI R7, RZ, 0x1f, R4 ;  /* 0x0000001fff077819 */ /* 0x000fc60000011604 */
[----:B------:R-:W-:Y:S01]  /*0220*/  IMAD R46, R46, 0xe89, RZ ;  /* 0x00000e892e2e7824 */ /* 0x000fe200078e02ff */
[----:B------:R-:W-:Y:S01]  /*0230*/  SHF.R.U32.HI R15, RZ, 0x1f, R8 ;  /* 0x0000001fff0f7819 */ /* 0x000fe20000011608 */
[----:B------:R-:W-:Y:S01]  /*0240*/  IMAD R11, R11, -0x1e, R5 ;  /* 0xffffffe20b0b7824 */ /* 0x000fe200078e0205 */
[----:B------:R-:W-:Y:S01]  /*0250*/  LEA.HI.SX32 R7, R4, R7, 0x1c ;  /* 0x0000000704077211 */ /* 0x000fe200078fe2ff */
[----:B------:R-:W-:Y:S01]  /*0260*/  IMAD R83, R13, -0x1e, R9 ;  /* 0xffffffe20d537824 */ /* 0x000fe200078e0209 */
[----:B------:R-:W-:Y:S01]  /*0270*/  LEA.HI.SX32 R15, R8, R15, 0x1c ;  /* 0x0000000f080f7211 */ /* 0x000fe200078fe2ff */
[----:B------:R-:W-:Y:S02]  /*0280*/  IMAD R88, R11, 0x7a, R46 ;  /* 0x0000007a0b587824 */ /* 0x000fe400078e022e */
[----:B------:R-:W-:Y:S02]  /*0290*/  IMAD R52, R7, -0x1e, R53 ;  /* 0xffffffe207347824 */ /* 0x000fe400078e0235 */
[----:B------:R-:W-:-:S02]  /*02a0*/  VIADD R8, R88, 0x1 ;  /* 0x0000000158087836 */ /* 0x000fc40000000000 */
[----:B------:R-:W-:Y:S02]  /*02b0*/  IMAD R15, R15, -0x1e, R13 ;  /* 0xffffffe20f0f7824 */ /* 0x000fe400078e020d */
[C---:B------:R-:W-:Y:S02]  /*02c0*/  IMAD R7, R52.reuse, 0x2, R88 ;  /* 0x0000000234077824 */ /* 0x040fe400078e0258 */
[----:B------:R-:W-:Y:S02]  /*02d0*/  IMAD R11, R52, 0x2, R8 ;  /* 0x00000002340b7824 */ /* 0x000fe400078e0208 */
[----:B------:R-:W-:Y:S01]  /*02e0*/  IMAD R84, R15, 0x7a, R46 ;  /* 0x0000007a0f547824 */ /* 0x000fe200078e022e */
[----:B------:R-:W-:Y:S01]  /*02f0*/  CS2R R14, SRZ ;  /* 0x00000000000e7805 */ /* 0x000fe2000001ff00 */
[----:B--2---:R-:W-:-:S04]  /*0300*/  IMAD.WIDE R6, R7, 0x4, R48 ;  /* 0x0000000407067825 */ /* 0x004fc800078e0230 */
[----:B------:R-:W-:Y:S01]  /*0310*/  IMAD.WIDE R10, R11, 0x4, R48 ;  /* 0x000000040b0a7825 */ /* 0x000fe200078e0230 */
[----:B------:R-:W-:Y:S01]  /*0320*/  CS2R R22, SRZ ;  /* 0x0000000000167805 */ /* 0x000fe2000001ff00 */
[----:B------:R-:W2:Y:S02]  /*0330*/  @!P0 LDG.E.EL R15, desc[UR6][R6.64] ;  /* 0x00000006060f8981 */ /* 0x000ea4000c2e1900 */
[C---:B------:R-:W-:Y:S02]  /*0340*/  IMAD R5, R87.reuse, 0x2, R88 ;  /* 0x0000000257057824 */ /* 0x040fe400078e0258 */
[----:B------:R-:W-:Y:S01]  /*0350*/  IMAD R9, R87, 0x2, R8 ;  /* 0x0000000257097824 */ /* 0x000fe200078e0208 */
[----:B------:R-:W2:Y:S01]  /*0360*/  @!P0 LDG.E.EL R24, desc[UR6][R10.64] ;  /* 0x000000060a188981 */ /* 0x000ea2000c2e1900 */
[----:B------:R-:W-:Y:S02]  /*0370*/  VIADD R18, R84, 0x1 ;  /* 0x0000000154127836 */ /* 0x000fe40000000000 */
[----:B------:R-:W-:-:S04]  /*0380*/  IMAD.WIDE R4, R5, 0x4, R48 ;  /* 0x0000000405047825 */ /* 0x000fc800078e0230 */
[----:B------:R-:W-:Y:S01]  /*0390*/  IMAD.WIDE R8, R9, 0x4, R48 ;  /* 0x0000000409087825 */ /* 0x000fe200078e0230 */
[----:B------:R1:W3:Y:S03]  /*03a0*/  @!P0 LDG.E.EL R14, desc[UR6][R4.64] ;  /* 0x00000006040e8981 */ /* 0x0002e6000c2e1900 */
[C---:B------:R-:W-:Y:S01]  /*03b0*/  IMAD R13, R83.reuse, 0x2, R84 ;  /* 0x00000002530d7824 */ /* 0x040fe200078e0254 */
[----:B------:R4:W3:Y:S01]  /*03c0*/  @!P0 LDG.E.EL R23, desc[UR6][R8.64] ;  /* 0x0000000608178981 */ /* 0x0008e2000c2e1900 */
[----:B------:R-:W-:Y:S02]  /*03d0*/  IMAD R17, R83, 0x2, R18 ;  /* 0x0000000253117824 */ /* 0x000fe400078e0212 */
[----:B------:R-:W-:Y:S01]  /*03e0*/  VIADD R12, R88, 0x2 ;  /* 0x00000002580c7836 */ /* 0x000fe20000000000 */
[----:B------:R-:W-:Y:S01]  /*03f0*/  CS2R R20, SRZ ;  /* 0x0000000000147805 */ /* 0x000fe2000001ff00 */
[----:B------:R-:W-:-:S02]  /*0400*/  IMAD.MOV.U32 R16, RZ, RZ, RZ ;  /* 0x000000ffff107224 */ /* 0x000fc400078e00ff */
[----:B-1----:R-:W-:-:S04]  /*0410*/  IMAD.WIDE R4, R13, 0x4, R48 ;  /* 0x000000040d047825 */ /* 0x002fc800078e0230 */
[----:B------:R-:W-:Y:S01]  /*0420*/  IMAD.WIDE R6, R17, 0x4, R48 ;  /* 0x0000000411067825 */ /* 0x000fe200078e0230 */
[----:B------:R1:W5:Y:S03]  /*0430*/  @!P0 LDG.E.EL R16, desc[UR6][R4.64] ;  /* 0x0000000604108981 */ /* 0x000366000c2e1900 */
[--C-:B------:R-:W-:Y:S01]  /*0440*/  IMAD R13, R52, 0x2, R12.reuse ;  /* 0x00000002340d7824 */ /* 0x100fe200078e020c */
[----:B------:R1:W5:Y:S01]  /*0450*/  @!P0 LDG.E.EL R21, desc[UR6][R6.64] ;  /* 0x0000000606158981 */ /* 0x000362000c2e1900 */
[----:B------:R-:W-:Y:S02]  /*0460*/  IMAD.MOV.U32 R17, RZ, RZ, RZ ;  /* 0x000000ffff117224 */ /* 0x000fe400078e00ff */
[----:B------:R-:W-:Y:S02]  /*0470*/  IMAD R11, R87, 0x2, R12 ;  /* 0x00000002570b7824 */ /* 0x000fe400078e020c */
[----:B------:R-:W-:-:S04]  /*0480*/  IMAD.WIDE R12, R13, 0x4, R48 ;  /* 0x000000040d0c7825 */ /* 0x000fc800078e0230 */
[----:B------:R-:W-:Y:S01]  /*0490*/  IMAD.WIDE R10, R11, 0x4, R48 ;  /* 0x000000040b0a7825 */ /* 0x000fe200078e0230 */
[----:B------:R-:W5:Y:S03]  /*04a0*/  @!P0 LDG.E.EL R17, desc[UR6][R12.64] ;  /* 0x000000060c118981 */ /* 0x000f66000c2e1900 */
[----:B------:R-:W-:Y:S01]  /*04b0*/  VIADD R19, R84, 0x2 ;  /* 0x0000000254137836 */ /* 0x000fe20000000000 */
[----:B------:R1:W5:Y:S03]  /*04c0*/  @!P0 LDG.E.EL R20, desc[UR6][R10.64] ;  /* 0x000000060a148981 */ /* 0x000366000c2e1900 */
[----:B0---4-:R-:W-:-:S04]  /*04d0*/  IMAD R9, R83, 0x2, R19 ;  /* 0x0000000253097824 */ /* 0x011fc800078e0213 */
[----:B-1----:R-:W-:-:S04]  /*04e0*/  IMAD.WIDE R4, R9, 0x4, R48 ;  /* 0x0000000409047825 */ /* 0x002fc800078e0230 */
[----:B------:R-:W-:Y:S01]  /*04f0*/  VIADD R6, R88, 0x3d ;  /* 0x0000003d58067836 */ /* 0x000fe20000000000 */
[----:B------:R0:W4:Y:S01]  /*0500*/  @!P0 LDG.E.EL R22, desc[UR6][R4.64] ;  /* 0x0000000604168981 */ /* 0x000122000c2e1900 */
[----:B------:R-:W-:Y:S02]  /*0510*/  IMAD.MOV.U32 R11, RZ, RZ, RZ ;  /* 0x000000ffff0b7224 */ /* 0x000fe400078e00ff */
[----:B0-----:R-:W-:-:S04]  /*0520*/  IMAD R5, R87, 0x2, R6 ;  /* 0x0000000257057824 */ /* 0x001fc800078e0206 */
[----:B------:R-:W-:-:S05]  /*0530*/  IMAD.WIDE R4, R5, 0x4, R48 ;  /* 0x0000000405047825 */ /* 0x000fca00078e0230 */
[----:B------:R-:W4:Y:S01]  /*0540*/  @!P0 LDG.E.EL R11, desc[UR6][R4.64] ;  /* 0x00000006040b8981 */ /* 0x000f22000c2e1900 */
[----:B------:R-:W-:Y:S01]  /*0550*/  IMAD R7, R52, 0x2, R6 ;  /* 0x0000000234077824 */ /* 0x000fe200078e0206 */
[----:B------:R-:W-:-:S03]  /*0560*/  CS2R R12, SRZ ;  /* 0x00000000000c7805 */ /* 0x000fc6000001ff00 */
[----:B------:R-:W-:-:S05]  /*0570*/  IMAD.WIDE R6, R7, 0x4, R48 ;  /* 0x0000000407067825 */ /* 0x000fca00078e0230 */
[----:B------:R-:W4:Y:S01]  /*0580*/  @!P0 LDG.E.EL R12, desc[UR6][R6.64] ;  /* 0x00000006060c8981 */ /* 0x000f22000c2e1900 */
[C---:B--2---:R-:W-:Y:S02]  /*0590*/  FSETP.GT.AND P3, PT, R24.reuse, R15, PT ;  /* 0x0000000f1800720b */ /* 0x044fe40003f64000 */
[----:B------:R-:W-:Y:S02]  /*05a0*/  FSETP.NAN.AND P1, PT, R24, R24, PT ;  /* 0x000000181800720b */ /* 0x000fe40003f28000 */
[----:B---3--:R-:W-:-:S09]  /*05b0*/  FSETP.GT.AND P2, PT, R23, R14, PT ;  /* 0x0000000e1700720b */ /* 0x008fd20003f44000 */
[----:B------:R-:W-:Y:S02]  /*05c0*/  @!P3 SEL R24, R24, R15, P1 ;  /* 0x0000000f1818b207 */ /* 0x000fe40000800000 */
[----:B------:R-:W-:Y:S02]  /*05d0*/  FSETP.NAN.AND P1, PT, R23, R23, PT ;  /* 0x000000171700720b */ /* 0x000fe40003f28000 */
[----:B------:R-:W-:Y:S02]  /*05e0*/  P2R R57, PR, RZ, 0x8 ;  /* 0x00000008ff397803 */ /* 0x000fe40000000000 */
[----:B-----5:R-:W-:Y:S02]  /*05f0*/  FSETP.GT.AND P4, PT, R21, R16, PT ;  /* 0x000000101500720b */ /* 0x020fe40003f84000 */
[----:B------:R-:W-:Y:S02]  /*0600*/  @!P2 SEL R23, R23, R14, P1 ;  /* 0x0000000e1717a207 */ /* 0x000fe40000800000 */
[----:B------:R-:W-:-:S02]  /*0610*/  P2R R59, PR, RZ, 0x4 ;  /* 0x00000004ff3b7803 */ /* 0x000fc40000000000 */
[----:B------:R-:W-:Y:S02]  /*0620*/  FSETP.NAN.AND P1, PT, R21, R21, PT ;  /* 0x000000151500720b */ /* 0x000fe40003f28000 */
[----:B------:R-:W-:Y:S02]  /*0630*/  FSETP.GEU.AND P3, PT, R24, R17, PT ;  /* 0x000000111800720b */ /* 0x000fe40003f6e000 */
[----:B------:R-:W-:-:S03]  /*0640*/  FSETP.GEU.AND P2, PT, R23, R20, PT ;  /* 0x000000141700720b */ /* 0x000fc60003f4e000 */
[----:B------:R-:W-:Y:S02]  /*0650*/  @!P4 SEL R21, R21, R16, P1 ;  /* 0x000000101515c207 */ /* 0x000fe40000800000 */
[----:B------:R-:W-:-:S06]  /*0660*/  FSETP.NAN.AND P1, PT, R17, R17, PT ;  /* 0x000000111100720b */ /* 0x000fcc0003f28000 */
[----:B------:R-:W-:Y:S02]  /*0670*/  @P3 SEL R17, R17, R24, P1 ;  /* 0x0000001811113207 */ /* 0x000fe40000800000 */
[C---:B------:R-:W-:Y:S02]  /*0680*/  FSETP.NAN.AND P1, PT, R20.reuse, R20, PT ;  /* 0x000000141400720b */ /* 0x040fe40003f28000 */
[----:B------:R-:W-:Y:S02]  /*0690*/  P2R R62, PR, RZ, 0x4 ;  /* 0x00000004ff3e7803 */ /* 0x000fe40000000000 */
[----:B------:R-:W-:Y:S02]  /*06a0*/  @P2 SEL R20, R20, R23, P1 ;  /* 0x0000001714142207 */ /* 0x000fe40000800000 */
[-C--:B----4-:R-:W-:Y:S02]  /*06b0*/  FSETP.GEU.AND P2, PT, R21, R22.reuse, PT ;  /* 0x000000161500720b */ /* 0x090fe40003f4e000 */
[----:B------:R-:W-:-:S02]  /*06c0*/  FSETP.NAN.AND P1, PT, R22, R22, PT ;  /* 0x000000161600720b */ /* 0x000fc40003f28000 */
[----:B------:R-:W-:-:S09]  /*06d0*/  P2R R63, PR, RZ, 0x4 ;  /* 0x00000004ff3f7803 */ /* 0x000fd20000000000 */
[----:B------:R-:W-:Y:S02]  /*06e0*/  @P2 SEL R22, R22, R21, P1 ;  /* 0x0000001516162207 */ /* 0x000fe40000800000 */
[-C--:B------:R-:W-:Y:S02]  /*06f0*/  FSETP.GEU.AND P2, PT, R20, R11.reuse, PT ;  /* 0x0000000b1400720b */ /* 0x080fe40003f4e000 */
[----:B------:R-:W-:-:S11]  /*0700*/  FSETP.NAN.AND P1, PT, R11, R11, PT ;  /* 0x0000000b0b00720b */ /* 0x000fd60003f28000 */
[----:B------:R-:W-:Y:S01]  /*0710*/  @P2 SEL R11, R11, R20, P1 ;  /* 0x000000140b0b2207 */ /* 0x000fe20000800000 */
[----:B------:R-:W-:-:S04]  /*0720*/  VIADD R20, R84, 0x3d ;  /* 0x0000003d54147836 */ /* 0x000fc80000000000 */
[----:B------:R-:W-:-:S04]  /*0730*/  IMAD R9, R83, 0x2, R20 ;  /* 0x0000000253097824 */ /* 0x000fc800078e0214 */
[----:B------:R-:W-:-:S05]  /*0740*/  IMAD.WIDE R8, R9, 0x4, R48 ;  /* 0x0000000409087825 */ /* 0x000fca00078e0230 */
[----:B------:R-:W2:Y:S01]  /*0750*/  @!P0 LDG.E.EL R13, desc[UR6][R8.64] ;  /* 0x00000006080d8981 */ /* 0x000ea2000c2e1900 */
[----:B------:R-:W-:Y:S02]  /*0760*/  P2R R64, PR, RZ, 0x4 ;  /* 0x00000004ff407803 */ /* 0x000fe40000000000 */
[-C--:B------:R-:W-:Y:S02]  /*0770*/  FSETP.GEU.AND P2, PT, R17, R12.reuse, PT ;  /* 0x0000000c1100720b */ /* 0x080fe40003f4e000 */
[----:B------:R-:W-:Y:S02]  /*0780*/  FSETP.NAN.AND P1, PT, R12, R12, PT ;  /* 0x0000000c0c00720b */ /* 0x000fe40003f28000 */
[----:B------:R-:W-:Y:S01]  /*0790*/  P2R R4, PR, RZ, 0x4 ;  /* 0x00000004ff047803 */ /* 0x000fe20000000000 */
[----:B------:R-:W-:-:S08]  /*07a0*/  VIADD R10, R88, 0x3e ;  /* 0x0000003e580a7836 */ /* 0x000fd00000000000 */
[----:B------:R-:W-:Y:S01]  /*07b0*/  @P2 SEL R12, R12, R17, P1 ;  /* 0x000000110c0c2207 */ /* 0x000fe20000800000 */
[----:B------:R-:W-:-:S04]  /*07c0*/  IMAD R7, R87, 0x2, R10 ;  /* 0x0000000257077824 */ /* 0x000fc800078e020a */
[----:B------:R-:W-:Y:S01]  /*07d0*/  IMAD.WIDE R6, R7, 0x4, R48 ;  /* 0x0000000407067825 */ /* 0x000fe200078e0230 */
[-C--:B--2---:R-:W-:Y:S02]  /*07e0*/  FSETP.GEU.AND P2, PT, R22, R13.reuse, PT ;  /* 0x0000000d1600720b */ /* 0x084fe40003f4e000 */
[----:B------:R-:W-:-:S11]  /*07f0*/  FSETP.NAN.AND P1, PT, R13, R13, PT ;  /* 0x0000000d0d00720b */ /* 0x000fd60003f28000 */
[----:B------:R-:W-:Y:S01]  /*0800*/  @P2 SEL R13, R13, R22, P1 ;  /* 0x000000160d0d2207 */ /* 0x000fe20000800000 */
[----:B------:R-:W-:-:S06]  /*0810*/  IMAD.MOV.U32 R22, RZ, RZ, RZ ;  /* 0x000000ffff167224 */ /* 0x000fcc00078e00ff */
[----:B------:R-:W2:Y:S01]  /*0820*/  @!P0 LDG.E.EL R22, desc[UR6][R6.64] ;  /* 0x0000000606168981 */ /* 0x000ea2000c2e1900 */
[----:B------:R-:W-:Y:S01]  /*0830*/  P2R R5, PR, RZ, 0x4 ;  /* 0x00000004ff057803 */ /* 0x000fe20000000000 */
[----:B------:R-:W-:Y:S02]  /*0840*/  IMAD R9, R52, 0x2, R10 ;  /* 0x0000000234097824 */ /* 0x000fe400078e020a */
[----:B------:R-:W-:Y:S02]  /*0850*/  IMAD.MOV.U32 R15, RZ, RZ, RZ ;  /* 0x000000ffff0f7224 */ /* 0x000fe400078e00ff */
[----:B------:R-:W-:-:S04]  /*0860*/  IMAD.WIDE R8, R9, 0x4, R48 ;  /* 0x0000000409087825 */ /* 0x000fc800078e0230 */
[----:B------:R-:W-:Y:S01]  /*0870*/  VIADD R21, R84, 0x3e ;  /* 0x0000003e54157836 */ /* 0x000fe20000000000 */
[----:B------:R-:W3:Y:S01]  /*0880*/  @!P0 LDG.E.EL R15, desc[UR6][R8.64] ;  /* 0x00000006080f8981 */ /* 0x000ee2000c2e1900 */
[----:B------:R-:W-:Y:S02]  /*0890*/  CS2R R16, SRZ ;  /* 0x0000000000107805 */ /* 0x000fe4000001ff00 */
[-C--:B--2---:R-:W-:Y:S02]  /*08a0*/  FSETP.GEU.AND P2, PT, R11, R22.reuse, PT ;  /* 0x000000160b00720b */ /* 0x084fe40003f4e000 */
[----:B------:R-:W-:-:S11]  /*08b0*/  FSETP.NAN.AND P1, PT, R22, R22, PT ;  /* 0x000000161600720b */ /* 0x000fd60003f28000 */
[----:B------:R-:W-:Y:S01]  /*08c0*/  @P2 SEL R22, R22, R11, P1 ;  /* 0x0000000b16162207 */ /* 0x000fe20000800000 */
[----:B------:R-:W-:-:S04]  /*08d0*/  IMAD R11, R83, 0x2, R21 ;  /* 0x00000002530b7824 */ /* 0x000fc800078e0215 */
[----:B------:R-:W-:-:S05]  /*08e0*/  IMAD.WIDE R10, R11, 0x4, R48 ;  /* 0x000000040b0a7825 */ /* 0x000fca00078e0230 */
[----:B------:R-:W2:Y:S01]  /*08f0*/  @!P0 LDG.E.EL R16, desc[UR6][R10.64] ;  /* 0x000000060a108981 */ /* 0x000ea2000c2e1900 */
[----:B------:R-:W-:Y:S02]  /*0900*/  P2R R6, PR, RZ, 0x4 ;  /* 0x00000004ff067803 */ /* 0x000fe40000000000 */
[-C--:B---3--:R-:W-:Y:S02]  /*0910*/  FSETP.GEU.AND P2, PT, R12, R15.reuse, PT ;  /* 0x0000000f0c00720b */ /* 0x088fe40003f4e000 */
[----:B------:R-:W-:Y:S02]  /*0920*/  FSETP.NAN.AND P1, PT, R15, R15, PT ;  /* 0x0000000f0f00720b */ /* 0x000fe40003f28000 */
[----:B------:R-:W-:-:S09]  /*0930*/  P2R R7, PR, RZ, 0x4 ;  /* 0x00000004ff077803 */ /* 0x000fd20000000000 */
[----:B------:R-:W-:Y:S01]  /*0940*/  @P2 SEL R15, R15, R12, P1 ;  /* 0x0000000c0f0f2207 */ /* 0x000fe20000800000 */
[----:B------:R-:W-:Y:S01]  /*0950*/  VIADD R14, R88, 0x3f ;  /* 0x0000003f580e7836 */ /* 0x000fe20000000000 */
[-C--:B--2---:R-:W-:Y:S02]  /*0960*/  FSETP.GEU.AND P2, PT, R13, R16.reuse, PT ;  /* 0x000000100d00720b */ /* 0x084fe40003f4e000 */
[----:B------:R-:W-:-:S11]  /*0970*/  FSETP.NAN.AND P1, PT, R16, R16, PT ;  /* 0x000000101000720b */ /* 0x000fd60003f28000 */
[----:B------:R-:W-:Y:S01]  /*0980*/  @P2 SEL R16, R16, R13, P1 ;  /* 0x0000000d10102207 */ /* 0x000fe20000800000 */
[----:B------:R-:W-:-:S04]  /*0990*/  IMAD R13, R87, 0x2, R14 ;  /* 0x00000002570d7824 */ /* 0x000fc800078e020e */
[----:B------:R-:W-:-:S05]  /*09a0*/  IMAD.WIDE R12, R13, 0x4, R48 ;  /* 0x000000040d0c7825 */ /* 0x000fca00078e0230 */
[----:B------:R-:W2:Y:S01]  /*09b0*/  @!P0 LDG.E.EL R17, desc[UR6][R12.64] ;  /* 0x000000060c118981 */ /* 0x000ea2000c2e1900 */
[----:B------:R-:W-:Y:S01]  /*09c0*/  P2R R8, PR, RZ, 0x4 ;  /* 0x00000004ff087803 */ /* 0x000fe20000000000 */
[----:B------:R-:W-:Y:S01]  /*09d0*/  IMAD R11, R52, 0x2, R14 ;  /* 0x00000002340b7824 */ /* 0x000fe200078e020e */
[----:B------:R-:W-:-:S03]  /*09e0*/  CS2R R24, SRZ ;  /* 0x0000000000187805 */ /* 0x000fc6000001ff00 */
[----:B------:R-:W-:-:S05]  /*09f0*/  IMAD.WIDE R10, R11, 0x4, R48 ;  /* 0x000000040b0a7825 */ /* 0x000fca00078e0230 */
[----:B------:R-:W3:Y:S01]  /*0a00*/  @!P0 LDG.E.EL R24, desc[UR6][R10.64] ;  /* 0x000000060a188981 */ /* 0x000ee2000c2e1900 */
[-C--:B--2---:R-:W-:Y:S02]  /*0a10*/  FSETP.GEU.AND P2, PT, R22, R17.reuse, PT ;  /* 0x000000111600720b */ /* 0x084fe40003f4e000 */
[----:B------:R-:W-:-:S11]  /*0a20*/  FSETP.NAN.AND P1, PT, R17, R17, PT ;  /* 0x000000111100720b */ /* 0x000fd60003f28000 */
[----:B------:R-:W-:Y:S01]  /*0a30*/  @P2 SEL R17, R17, R22, P1 ;  /* 0x0000001611112207 */ /* 0x000fe20000800000 */
[----:B------:R-:W-:-:S04]  /*0a40*/  VIADD R22, R84, 0x3f ;  /* 0x0000003f54167836 */ /* 0x000fc80000000000 */
[----:B------:R-:W-:-:S04]  /*0a50*/  IMAD R13, R83, 0x2, R22 ;  /* 0x00000002530d7824 */ /* 0x000fc800078e0216 */
[----:B------:R-:W-:-:S05]  /*0a60*/  IMAD.WIDE R12, R13, 0x4, R48 ;  /* 0x000000040d0c7825 */ /* 0x000fca00078e0230 */
[----:B------:R-:W2:Y:S01]  /*0a70*/  @!P0 LDG.E.EL R25, desc[UR6][R12.64] ;  /* 0x000000060c198981 */ /* 0x000ea2000c2e1900 */
[----:B------:R-:W-:Y:S02]  /*0a80*/  P2R R9, PR, RZ, 0x4 ;  /* 0x00000004ff097803 */ /* 0x000fe40000000000 */
[-C--:B---3--:R-:W-:Y:S02]  /*0a90*/  FSETP.GEU.AND P2, PT, R15, R24.reuse, PT ;  /* 0x000000180f00720b */ /* 0x088fe40003f4e000 */
[----:B------:R-:W-:Y:S02]  /*0aa0*/  FSETP.NAN.AND P1, PT, R24, R24, PT ;  /* 0x000000181800720b */ /* 0x000fe40003f28000 */
[----:B------:R-:W-:-:S09]  /*0ab0*/  P2R R10, PR, RZ, 0x4 ;  /* 0x00000004ff0a7803 */ /* 0x000fd20000000000 */
[----:B------:R-:W-:Y:S02]  /*0ac0*/  @P2 SEL R24, R24, R15, P1 ;  /* 0x0000000f18182207 */ /* 0x000fe40000800000 */
[----:B------:R-:W-:Y:S02]  /*0ad0*/  CS2R R26, SRZ ;  /* 0x00000000001a7805 */ /* 0x000fe4000001ff00 */
[-C--:B--2---:R-:W-:Y:S02]  /*0ae0*/  FSETP.GEU.AND P2, PT, R16, R25.reuse, PT ;  /* 0x000000191000720b */ /* 0x084fe40003f4e000 */
[----:B------:R-:W-:-:S11]  /*0af0*/  FSETP.NAN.AND P1, PT, R25, R25, PT ;  /* 0x000000191900720b */ /* 0x000fd60003f28000 */
[----:B------:R-:W-:Y:S01]  /*0b00*/  @P2 SEL R25, R25, R16, P1 ;  /* 0x0000001019192207 */ /* 0x000fe20000800000 */
[----:B------:R-:W-:-:S04]  /*0b10*/  VIADD R16, R88, 0x7a ;  /* 0x0000007a58107836 */ /* 0x000fc80000000000 */
[----:B------:R-:W-:-:S04]  /*0b20*/  IMAD R15, R87, 0x2, R16 ;  /* 0x00000002570f7824 */ /* 0x000fc800078e0210 */
[----:B------:R-:W-:-:S05]  /*0b30*/  IMAD.WIDE R14, R15, 0x4, R48 ;  /* 0x000000040f0e7825 */ /* 0x000fca00078e0230 */
[----:B------:R0:W2:Y:S01]  /*0b40*/  @!P0 LDG.E.EL R26, desc[UR6][R14.64] ;  /* 0x000000060e1a8981 */ /* 0x0000a2000c2e1900 */
[----:B------:R-:W-:Y:S01]  /*0b50*/  P2R R11, PR, RZ, 0x4 ;  /* 0x00000004ff0b7803 */ /* 0x000fe20000000000 */
[----:B------:R-:W-:Y:S02]  /*0b60*/  VIADD R23, R84, 0x7a ;  /* 0x0000007a54177836 */ /* 0x000fe40000000000 */
[----:B------:R-:W-:Y:S02]  /*0b70*/  IMAD.MOV.U32 R28, RZ, RZ, RZ ;  /* 0x000000ffff1c7224 */ /* 0x000fe400078e00ff */
[----:B0-----:R-:W-:-:S04]  /*0b80*/  IMAD R15, R83, 0x2, R23 ;  /* 0x00000002530f7824 */ /* 0x001fc800078e0217 */
[----:B------:R-:W-:-:S05]  /*0b90*/  IMAD.WIDE R14, R15, 0x4, R48 ;  /* 0x000000040f0e7825 */ /* 0x000fca00078e0230 */
[----:B------:R-:W3:Y:S01]  /*0ba0*/  @!P0 LDG.E.EL R28, desc[UR6][R14.64] ;  /* 0x000000060e1c8981 */ /* 0x000ee2000c2e1900 */
[-C--:B--2---:R-:W-:Y:S02]  /*0bb0*/  FSETP.GEU.AND P2, PT, R17, R26.reuse, PT ;  /* 0x0000001a1100720b */ /* 0x084fe40003f4e000 */
[----:B------:R-:W-:-:S11]  /*0bc0*/  FSETP.NAN.AND P1, PT, R26, R26, PT ;  /* 0x0000001a1a00720b */ /* 0x000fd60003f28000 */
[----:B------:R-:W-:Y:S01]  /*0bd0*/  @P2 SEL R26, R26, R17, P1 ;  /* 0x000000111a1a2207 */ /* 0x000fe20000800000 */
[----:B------:R-:W-:-:S04]  /*0be0*/  IMAD R17, R52, 0x2, R16 ;  /* 0x0000000234117824 */ /* 0x000fc800078e0210 */
[----:B------:R-:W-:-:S05]  /*0bf0*/  IMAD.WIDE R16, R17, 0x4, R48 ;  /* 0x0000000411107825 */ /* 0x000fca00078e0230 */
[----:B------:R-:W2:Y:S01]  /*0c00*/  @!P0 LDG.E.EL R27, desc[UR6][R16.64] ;  /* 0x00000006101b8981 */ /* 0x000ea2000c2e1900 */
[----:B------:R-:W-:Y:S01]  /*0c10*/  P2R R12, PR, RZ, 0x4 ;  /* 0x00000004ff0c7803 */ /* 0x000fe20000000000 */
[----:B------:R-:W-:Y:S02]  /*0c20*/  IMAD.MOV.U32 R53, RZ, RZ, RZ ;  /* 0x000000ffff357224 */ /* 0x000fe400078e00ff */
[----:B------:R-:W-:Y:S01]  /*0c30*/  IMAD.MOV.U32 R86, RZ, RZ, RZ ;  /* 0x000000ffff567224 */ /* 0x000fe200078e00ff */
[-C--:B--2---:R-:W-:Y:S02]  /*0c40*/  FSETP.GEU.AND P2, PT, R24, R27.reuse, PT ;  /* 0x0000001b1800720b */ /* 0x084fe40003f4e000 */
[----:B------:R-:W-:Y:S02]  /*0c50*/  FSETP.NAN.AND P1, PT, R27, R27, PT ;  /* 0x0000001b1b00720b */ /* 0x000fe40003f28000 */
[----:B------:R-:W-:-:S09]  /*0c60*/  P2R R13, PR, RZ, 0x4 ;  /* 0x00000004ff0d7803 */ /* 0x000fd20000000000 */
[----:B------:R-:W-:Y:S01]  /*0c70*/  @P2 SEL R27, R27, R24, P1 ;  /* 0x000000181b1b2207 */ /* 0x000fe20000800000 */
[----:B------:R-:W-:Y:S01]  /*0c80*/  VIADD R24, R88, 0x7b ;  /* 0x0000007b58187836 */ /* 0x000fe20000000000 */
[----:B---3--:R-:W-:-:S03]  /*0c90*/  FSETP.GEU.AND P2, PT, R25, R28, PT ;  /* 0x0000001c1900720b */ /* 0x008fc60003f4e000 */
[----:B------:R-:W-:-:S04]  /*0ca0*/  IMAD R17, R87, 0x2, R24 ;  /* 0x0000000257117824 */ /* 0x000fc800078e0218 */
[----:B------:R-:W-:Y:S01]  /*0cb0*/  IMAD.WIDE R16, R17, 0x4, R48 ;  /* 0x0000000411107825 */ /* 0x000fe200078e0230 */
[----:B------:R-:W-:-:S04]  /*0cc0*/  FSETP.NAN.AND P1, PT, R28, R28, PT ;  /* 0x0000001c1c00720b */ /* 0x000fc80003f28000 */
[----:B------:R-:W2:Y:S01]  /*0cd0*/  @!P0 LDG.E.EL R53, desc[UR6][R16.64] ;  /* 0x0000000610358981 */ /* 0x000ea2000c2e1900 */
[----:B------:R-:W-:Y:S01]  /*0ce0*/  @P2 SEL R28, R28, R25, P1 ;  /* 0x000000191c1c2207 */ /* 0x000fe20000800000 */
[----:B------:R-:W-:-:S04]  /*0cf0*/  IMAD R25, R52, 0x2, R24 ;  /* 0x0000000234197824 */ /* 0x000fc800078e0218 */
[----:B------:R-:W-:-:S05]  /*0d00*/  IMAD.WIDE R24, R25, 0x4, R48 ;  /* 0x0000000419187825 */ /* 0x000fca00078e0230 */
[----:B------:R-:W3:Y:S01]  /*0d10*/  @!P0 LDG.E.EL R86, desc[UR6][R24.64] ;  /* 0x0000000618568981 */ /* 0x000ee2000c2e1900 */
[----:B------:R-:W-:Y:S01]  /*0d20*/  P2R R14, PR, RZ, 0x4 ;  /* 0x00000004ff0e7803 */ /* 0x000fe20000000000 */
[----:B------:R-:W-:Y:S01]  /*0d30*/  IMAD.MOV.U32 R79, RZ, RZ, RZ ;  /* 0x000000ffff4f7224 */ /* 0x000fe200078e00ff */
[-C--:B--2---:R-:W-:Y:S02]  /*0d40*/  FSETP.GEU.AND P2, PT, R26, R53.reuse, PT ;  /* 0x000000351a00720b */ /* 0x084fe40003f4e000 */
[----:B------:R-:W-:Y:S02]  /*0d50*/  FSETP.NAN.AND P1, PT, R53, R53, PT ;  /* 0x000000353500720b */ /* 0x000fe40003f28000 */
[----:B------:R-:W-:-:S09]  /*0d60*/  P2R R15, PR, RZ, 0x4 ;  /* 0x00000004ff0f7803 */ /* 0x000fd20000000000 */
[----:B------:R-:W-:Y:S02]  /*0d70*/  @P2 SEL R53, R53, R26, P1 ;  /* 0x0000001a35352207 */ /* 0x000fe40000800000 */
[-C--:B---3--:R-:W-:Y:S01]  /*0d80*/  FSETP.GEU.AND P2, PT, R27, R86.reuse, PT ;  /* 0x000000561b00720b */ /* 0x088fe20003f4e000 */
[----:B------:R-:W-:Y:S01]  /*0d90*/  VIADD R26, R84, 0x7b ;  /* 0x0000007b541a7836 */ /* 0x000fe20000000000 */
[----:B------:R-:W-:-:S11]  /*0da0*/  FSETP.NAN.AND P1, PT, R86, R86, PT ;  /* 0x000000565600720b */ /* 0x000fd60003f28000 */
[----:B------:R-:W-:Y:S01]  /*0db0*/  @P2 SEL R86, R86, R27, P1 ;  /* 0x0000001b56562207 */ /* 0x000fe20000800000 */
[----:B------:R-:W-:-:S04]  /*0dc0*/  IMAD R27, R83, 0x2, R26 ;  /* 0x00000002531b7824 */ /* 0x000fc800078e021a */
[----:B------:R-:W-:-:S05]  /*0dd0*/  IMAD.WIDE R26, R27, 0x4, R48 ;  /* 0x000000041b1a7825 */ /* 0x000fca00078e0230 */
[----:B------:R0:W2:Y:S01]  /*0de0*/  @!P0 LDG.E.EL R79, desc[UR6][R26.64] ;  /* 0x000000061a4f8981 */ /* 0x0000a2000c2e1900 */
[----:B------:R-:W-:Y:S01]  /*0df0*/  LOP3.LUT R81, R2, 0x3, R3, 0xfe, !PT ;  /* 0x0000000302517812 */ /* 0x000fe200078efe03 */
[----:B------:R-:W-:-:S04]  /*0e00*/  IMAD.MOV.U32 R80, RZ, RZ, RZ ;  /* 0x000000ffff507224 */ /* 0x000fc800078e00ff */
[----:B------:R-:W-:Y:S01]  /*0e10*/  IMAD.HI R24, R81, -0x77777777, R80 ;  /* 0x8888888951187827 */ /* 0x000fe200078e0250 */
[----:B------:R-:W-:-:S04]  /*0e20*/  P2R R16, PR, RZ, 0x4 ;  /* 0x00000004ff107803 */ /* 0x000fc80000000000 */
[----:B------:R-:W-:-:S04]  /*0e30*/  SHF.R.U32.HI R25, RZ, 0x1f, R24 ;  /* 0x0000001fff197819 */ /* 0x000fc80000011618 */
[----:B------:R-:W-:-:S05]  /*0e40*/  LEA.HI.SX32 R25, R24, R25, 0x1c ;  /* 0x0000001918197211 */ /* 0x000fca00078fe2ff */
[----:B------:R-:W-:-:S04]  /*0e50*/  IMAD R80, R25, -0x1e, R81 ;  /* 0xffffffe219507824 */ /* 0x000fc800078e0251 */
[C---:B------:R-:W-:Y:S02]  /*0e60*/  IMAD R25, R80.reuse, 0x2, R84 ;  /* 0x0000000250197824 */ /* 0x040fe400078e0254 */
[----:B0-----:R-:W-:Y:S02]  /*0e70*/  IMAD R27, R80, 0x2, R18 ;  /* 0x00000002501b7824 */ /* 0x001fe400078e0212 */
[----:B------:R-:W-:Y:S02]  /*0e80*/  IMAD.MOV.U32 R18, RZ, RZ, RZ ;  /* 0x000000ffff127224 */ /* 0x000fe400078e00ff */
[----:B------:R-:W-:-:S04]  /*0e90*/  IMAD.WIDE R24, R25, 0x4, R48 ;  /* 0x0000000419187825 */ /* 0x000fc800078e0230 */
[----:B------:R-:W-:Y:S01]  /*0ea0*/  IMAD.WIDE R26, R27, 0x4, R48 ;  /* 0x000000041b1a7825 */ /* 0x000fe200078e0230 */
[----:B------:R0:W3:Y:S01]  /*0eb0*/  @!P0 LDG.E.EL R18, desc[UR6][R24.64] ;  /* 0x0000000618128981 */ /* 0x0000e2000c2e1900 */
[-C--:B--2---:R-:W-:Y:S02]  /*0ec0*/  FSETP.GEU.AND P2, PT, R28, R79.reuse, PT ;  /* 0x0000004f1c00720b */ /* 0x084fe40003f4e000 */
[----:B------:R-:W-:-:S11]  /*0ed0*/  FSETP.NAN.AND P1, PT, R79, R79, PT ;  /* 0x0000004f4f00720b */ /* 0x000fd60003f28000 */
[----:B------:R-:W-:Y:S02]  /*0ee0*/  @P2 SEL R79, R79, R28, P1 ;  /* 0x0000001c4f4f2207 */ /* 0x000fe40000800000 */
[----:B------:R-:W-:-:S06]  /*0ef0*/  CS2R R28, SRZ ;  /* 0x00000000001c7805 */ /* 0x000fcc000001ff00 */
[----:B------:R1:W3:Y:S01]  /*0f00*/  @!P0 LDG.E.EL R28, desc[UR6][R26.64] ;  /* 0x000000061a1c8981 */ /* 0x0002e2000c2e1900 */
[----:B------:R-:W-:Y:S01]  /*0f10*/  P2R R17, PR, RZ, 0x4 ;  /* 0x00000004ff117803 */ /* 0x000fe20000000000 */
[C---:B------:R-:W-:Y:S02]  /*0f20*/  IMAD R19, R80.reuse, 0x2, R19 ;  /* 0x0000000250137824 */ /* 0x040fe400078e0213 */
[----:B0-----:R-:W-:Y:S02]  /*0f30*/  IMAD R25, R80, 0x2, R20 ;  /* 0x0000000250197824 */ /* 0x001fe400078e0214 */
[----:B------:R-:W-:Y:S02]  /*0f40*/  IMAD.MOV.U32 R20, RZ, RZ, RZ ;  /* 0x000000ffff147224 */ /* 0x000fe400078e00ff */
[----:B------:R-:W-:-:S05]  /*0f50*/  IMAD.WIDE R24, R25, 0x4, R48 ;  /* 0x0000000419187825 */ /* 0x000fca00078e0230 */
[----:B------:R-:W2:Y:S01]  /*0f60*/  @!P0 LDG.E.EL R20, desc[UR6][R24.64] ;  /* 0x0000000618148981 */ /* 0x000ea2000c2e1900 */
[----:B-1----:R-:W-:Y:S01]  /*0f70*/  IMAD.MOV.U32 R27, RZ, RZ, RZ ;  /* 0x000000ffff1b7224 */ /* 0x002fe200078e00ff */
[C---:B---3--:R-:W-:Y:S02]  /*0f80*/  FSETP.GT.AND P2, PT, R28.reuse, R18, PT ;  /* 0x000000121c00720b */ /* 0x048fe40003f44000 */
[----:B------:R-:W-:-:S11]  /*0f90*/  FSETP.NAN.AND P1, PT, R28, R28, PT ;  /* 0x0000001c1c00720b */ /* 0x000fd60003f28000 */
[----:B------:R-:W-:Y:S01]  /*0fa0*/  @!P2 SEL R28, R28, R18, P1 ;  /* 0x000000121c1ca207 */ /* 0x000fe20000800000 */
[----:B------:R-:W-:-:S05]  /*0fb0*/  IMAD.WIDE R18, R19, 0x4, R48 ;  /* 0x0000000413127825 */ /* 0x000fca00078e0230 */
[----:B------:R0:W3:Y:S02]  /*0fc0*/  @!P0 LDG.E.EL R29, desc[UR6][R18.64] ;  /* 0x00000006121d8981 */ /* 0x0000e4000c2e1900 */
[----:B0-----:R-:W-:-:S04]  /*0fd0*/  IMAD R19, R80, 0x2, R21 ;  /* 0x0000000250137824 */ /* 0x001fc800078e0215 */
[----:B------:R-:W-:-:S05]  /*0fe0*/  IMAD.WIDE R18, R19, 0x4, R48 ;  /* 0x0000000413127825 */ /* 0x000fca00078e0230 */
[----:B------:R-:W4:Y:S01]  /*0ff0*/  @!P0 LDG.E.EL R27, desc[UR6][R18.64] ;  /* 0x00000006121b8981 */ /* 0x000f22000c2e1900 */
[----:B------:R-:W-:Y:S01]  /*1000*/  P2R R65, PR, RZ, 0x4 ;  /* 0x00000004ff417803 */ /* 0x000fe20000000000 */
[----:B------:R-:W-:Y:S02]  /*1010*/  IMAD R21, R80, 0x2, R22 ;  /* 0x0000000250157824 */ /* 0x000fe400078e0216 */
[----:B------:R-:W-:Y:S01]  /*1020*/  IMAD.MOV.U32 R24, RZ, RZ, RZ ;  /* 0x000000ffff187224 */ /* 0x000fe200078e00ff */
[-C--:B---3--:R-:W-:Y:S02]  /*1030*/  FSETP.GEU.AND P2, PT, R28, R29.reuse, PT ;  /* 0x0000001d1c00720b */ /* 0x088fe40003f4e000 */
[----:B------:R-:W-:Y:S02]  /*1040*/  FSETP.NAN.AND P1, PT, R29, R29, PT ;  /* 0x0000001d1d00720b */ /* 0x000fe40003f28000 */
[----:B------:R-:W-:-:S09]  /*1050*/  P2R R66, PR, RZ, 0x4 ;  /* 0x00000004ff427803 */ /* 0x000fd20000000000 */
[----:B------:R-:W-:-:S04]  /*1060*/  @P2 SEL R29, R29, R28, P1 ;  /* 0x0000001c1d1d2207 */ /* 0x000fc80000800000 */
[-C--:B--2---:R-:W-:Y:S02]  /*1070*/  FSETP.GEU.AND P2, PT, R29, R20.reuse, PT ;  /* 0x000000141d00720b */ /* 0x084fe40003f4e000 */
[----:B------:R-:W-:Y:S02]  /*1080*/  FSETP.NAN.AND P1, PT, R20, R20, PT ;  /* 0x000000141400720b */ /* 0x000fe40003f28000 */
[----:B------:R-:W-:-:S09]  /*1090*/  P2R R44, PR, RZ, 0x4 ;  /* 0x00000004ff2c7803 */ /* 0x000fd20000000000 */
[----:B------:R-:W-:-:S04]  /*10a0*/  @P2 SEL R20, R20, R29, P1 ;  /* 0x0000001d14142207 */ /* 0x000fc80000800000 */
[-C--:B----4-:R-:W-:Y:S02]  /*10b0*/  FSETP.GEU.AND P2, PT, R20, R27.reuse, PT ;  /* 0x0000001b1400720b */ /* 0x090fe40003f4e000 */
[----:B------:R-:W-:-:S11]  /*10c0*/  FSETP.NAN.AND P1, PT, R27, R27, PT ;  /* 0x0000001b1b00720b */ /* 0x000fd60003f28000 */
[----:B------:R-:W-:Y:S01]  /*10d0*/  @P2 SEL R27, R27, R20, P1 ;  /* 0x000000141b1b2207 */ /* 0x000fe20000800000 */
[----:B------:R-:W-:-:S05]  /*10e0*/  IMAD.WIDE R20, R21, 0x4, R48 ;  /* 0x0000000415147825 */ /* 0x000fca00078e0230 */
[----:B------:R-:W2:Y:S01]  /*10f0*/  @!P0 LDG.E.EL R24, desc[UR6][R20.64] ;  /* 0x0000000614188981 */ /* 0x000ea2000c2e1900 */
[----:B------:R-:W-:Y:S01]  /*1100*/  P2R R18, PR, RZ, 0x4 ;  /* 0x00000004ff127803 */ /* 0x000fe20000000000 */
        /* <DEDUP_REMOVED lines=8> */
[----:B------:R-:W-:-:S04]  /*1190*/  VIADD R21, R84, 0x7b ;  /* 0x0000007b54157836 */ /* 0x000fc80000000000 */
[----:B------:R-:W-:Y:S02]  /*11a0*/  IMAD R21, R80, 0x2, R21 ;  /* 0x0000000250157824 */ /* 0x000fe400078e0215 */
[----:B------:R-:W-:Y:S01]  /*11b0*/  IMAD.MOV.U32 R58, RZ, RZ, RZ ;  /* 0x000000ffff3a7224 */ /* 0x000fe200078e00ff */
[-C--:B--2---:R-:W-:Y:S02]  /*11c0*/  FSETP.GEU.AND P2, PT, R24, R27.reuse, PT ;  /* 0x0000001b1800720b */ /* 0x084fe40003f4e000 */
[----:B------:R-:W-:-:S11]  /*11d0*/  FSETP.NAN.AND P1, PT, R27, R27, PT ;  /* 0x0000001b1b00720b */ /* 0x000fd60003f28000 */
[----:B------:R-:W-:Y:S01]  /*11e0*/  @P2 SEL R27, R27, R24, P1 ;  /* 0x000000181b1b2207 */ /* 0x000fe20000800000 */
[----:B------:R-:W-:-:S05]  /*11f0*/  IMAD.WIDE R24, R21, 0x4, R48 ;  /* 0x0000000415187825 */ /* 0x000fca00078e0230 */
[----:B------:R0:W2:Y:S01]  /*1200*/  @!P0 LDG.E.EL R58, desc[UR6][R24.64] ;  /* 0x00000006183a8981 */ /* 0x0000a2000c2e1900 */
[----:B------:R-:W-:Y:S01]  /*1210*/  LOP3.LUT R23, R2, 0x4, R3, 0xfe, !PT ;  /* 0x0000000402177812 */ /* 0x000fe200078efe03 */
[----:B------:R-:W-:-:S04]  /*1220*/  IMAD.MOV.U32 R22, RZ, RZ, RZ ;  /* 0x000000ffff167224 */ /* 0x000fc800078e00ff */
[----:B------:R-:W-:Y:S01]  /*1230*/  IMAD.HI R68, R23, -0x77777777, R22 ;  /* 0x8888888917447827 */ /* 0x000fe200078e0216 */
[----:B------:R-:W-:-:S04]  /*1240*/  P2R R20, PR, RZ, 0x4 ;  /* 0x00000004ff147803 */ /* 0x000fc80000000000 */
[----:B------:R-:W-:-:S04]  /*1250*/  SHF.R.U32.HI R69, RZ, 0x1f, R68 ;  /* 0x0000001fff457819 */ /* 0x000fc80000011644 */
[----:B------:R-:W-:Y:S01]  /*1260*/  LEA.HI.SX32 R69, R68, R69, 0x1c ;  /* 0x0000004544457211 */ /* 0x000fe200078fe2ff */
[----:B------:R-:W-:Y:S02]  /*1270*/  IMAD.MOV.U32 R68, RZ, RZ, RZ ;  /* 0x000000ffff447224 */ /* 0x000fe400078e00ff */
[----:B------:R-:W-:-:S04]  /*1280*/  IMAD.HI R26, R23, -0x6e5d4c3b, R22 ;  /* 0x91a2b3c5171a7827 */ /* 0x000fc800078e0216 */
[----:B------:R-:W-:-:S05]  /*1290*/  IMAD.HI R22, R69, -0x77777777, R68 ;  /* 0x8888888945167827 */ /* 0x000fca00078e0244 */
[----:B0-----:R-:W-:-:S04]  /*12a0*/  SHF.R.U32.HI R25, RZ, 0x1f, R22 ;  /* 0x0000001fff197819 */ /* 0x001fc80000011616 */
[----:B------:R-:W-:-:S05]  /*12b0*/  LEA.HI.SX32 R25, R22, R25, 0x1c ;  /* 0x0000001916197211 */ /* 0x000fca00078fe2ff */
[----:B------:R-:W-:Y:S02]  /*12c0*/  IMAD R25, R25, -0x1e, R69 ;  /* 0xffffffe219197824 */ /* 0x000fe400078e0245 */
[----:B------:R-:W-:Y:S01]  /*12d0*/  IMAD R68, R69, -0x1e, R23 ;  /* 0xffffffe245447824 */ /* 0x000fe200078e0217 */
[----:B------:R-:W-:Y:S01]  /*12e0*/  CS2R R30, SRZ ;  /* 0x00000000001e7805 */ /* 0x000fe2000001ff00 */
[----:B------:R-:W-:Y:S01]  /*12f0*/  IMAD.MOV.U32 R22, RZ, RZ, RZ ;  /* 0x000000ffff167224 */ /* 0x000fe200078e00ff */
[-C--:B--2---:R-:W-:Y:S02]  /*1300*/  FSETP.GEU.AND P2, PT, R27, R58.reuse, PT ;  /* 0x0000003a1b00720b */ /* 0x084fe40003f4e000 */
[----:B------:R-:W-:-:S11]  /*1310*/  FSETP.NAN.AND P1, PT, R58, R58, PT ;  /* 0x0000003a3a00720b */ /* 0x000fd60003f28000 */
[----:B------:R-:W-:Y:S02]  /*1320*/  @P2 SEL R58, R58, R27, P1 ;  /* 0x0000001b3a3a2207 */ /* 0x000fe40000800000 */
[----:B------:R-:W-:-:S04]  /*1330*/  SHF.R.U32.HI R27, RZ, 0x1f, R26 ;  /* 0x0000001fff1b7819 */ /* 0x000fc8000001161a */
[----:B------:R-:W-:-:S05]  /*1340*/  LEA.HI.SX32 R27, R26, R27, 0x17 ;  /* 0x0000001b1a1b7211 */ /* 0x000fca00078fbaff */
[----:B------:R-:W-:-:S04]  /*1350*/  IMAD R50, R27, 0xe89, RZ ;  /* 0x00000e891b327824 */ /* 0x000fc800078e02ff */
[----:B------:R-:W-:-:S04]  /*1360*/  IMAD R67, R25, 0x7a, R50 ;  /* 0x0000007a19437824 */ /* 0x000fc800078e0232 */
[----:B------:R-:W-:Y:S02]  /*1370*/  VIADD R29, R67, 0x1 ;  /* 0x00000001431d7836 */ /* 0x000fe40000000000 */
[C---:B------:R-:W-:Y:S02]  /*1380*/  IMAD R27, R68.reuse, 0x2, R67 ;  /* 0x00000002441b7824 */ /* 0x040fe400078e0243 */
[----:B------:R-:W-:Y:S02]  /*1390*/  IMAD R25, R68, 0x2, R29 ;  /* 0x0000000244197824 */ /* 0x000fe400078e021d */
[----:B------:R-:W-:-:S04]  /*13a0*/  IMAD.WIDE R26, R27, 0x4, R48 ;  /* 0x000000041b1a7825 */ /* 0x000fc800078e0230 */
[----:B------:R-:W-:Y:S01]  /*13b0*/  IMAD.WIDE R24, R25, 0x4, R48 ;  /* 0x0000000419187825 */ /* 0x000fe200078e0230 */
[----:B------:R-:W2:Y:S04]  /*13c0*/  @!P0 LDG.E.EL R22, desc[UR6][R26.64] ;  /* 0x000000061a168981 */ /* 0x000ea8000c2e1900 */
[----:B------:R0:W2:Y:S01]  /*13d0*/  @!P0 LDG.E.EL R31, desc[UR6][R24.64] ;  /* 0x00000006181f8981 */ /* 0x0000a2000c2e1900 */
[----:B------:R-:W-:Y:S01]  /*13e0*/  P2R R21, PR, RZ, 0x4 ;  /* 0x00000004ff157803 */ /* 0x000fe20000000000 */
[----:B------:R-:W-:-:S04]  /*13f0*/  VIADD R41, R67, 0x2 ;  /* 0x0000000243297836 */ /* 0x000fc80000000000 */
[----:B------:R-:W-:Y:S02]  /*1400*/  IMAD R23, R68, 0x2, R41 ;  /* 0x0000000244177824 */ /* 0x000fe400078e0229 */
[----:B------:R-:W-:Y:S02]  /*1410*/  IMAD.MOV.U32 R28, RZ, RZ, RZ ;  /* 0x000000ffff1c7224 */ /* 0x000fe400078e00ff */
[----:B------:R-:W-:-:S04]  /*1420*/  VIADD R39, R67, 0x3d ;  /* 0x0000003d43277836 */ /* 0x000fc80000000000 */
[----:B0-----:R-:W-:Y:S02]  /*1430*/  IMAD R25, R68, 0x2, R39 ;  /* 0x0000000244197824 */ /* 0x001fe400078e0227 */
[----:B------:R-:W-:Y:S02]  /*1440*/  IMAD.MOV.U32 R27, RZ, RZ, RZ ;  /* 0x000000ffff1b7224 */ /* 0x000fe400078e00ff */
[----:B------:R-:W-:-:S05]  /*1450*/  IMAD.WIDE R24, R25, 0x4, R48 ;  /* 0x0000000419187825 */ /* 0x000fca00078e0230 */
[----:B------:R-:W3:Y:S01]  /*1460*/  @!P0 LDG.E.EL R27, desc[UR6][R24.64] ;  /* 0x00000006181b8981 */ /* 0x000ee2000c2e1900 */
[C---:B--2---:R-:W-:Y:S02]  /*1470*/  FSETP.GT.AND P2, PT, R31.reuse, R22, PT ;  /* 0x000000161f00720b */ /* 0x044fe40003f44000 */
[----:B------:R-:W-:-:S11]  /*1480*/  FSETP.NAN.AND P1, PT, R31, R31, PT ;  /* 0x0000001f1f00720b */ /* 0x000fd60003f28000 */
[----:B------:R-:W-:Y:S01]  /*1490*/  @!P2 SEL R31, R31, R22, P1 ;  /* 0x000000161f1fa207 */ /* 0x000fe20000800000 */
[----:B------:R-:W-:-:S05]  /*14a0*/  IMAD.WIDE R22, R23, 0x4, R48 ;  /* 0x0000000417167825 */ /* 0x000fca00078e0230 */
[----:B------:R0:W2:Y:S01]  /*14b0*/  @!P0 LDG.E.EL R28, desc[UR6][R22.64] ;  /* 0x00000006161c8981 */ /* 0x0000a2000c2e1900 */
[----:B------:R-:W-:Y:S01]  /*14c0*/  P2R R69, PR, RZ, 0x4 ;  /* 0x00000004ff457803 */ /* 0x000fe20000000000 */
[----:B------:R-:W-:-:S04]  /*14d0*/  VIADD R37, R67, 0x3e ;  /* 0x0000003e43257836 */ /* 0x000fc80000000000 */
[----:B0-----:R-:W-:-:S04]  /*14e0*/  IMAD R23, R68, 0x2, R37 ;  /* 0x0000000244177824 */ /* 0x001fc800078e0225 */
[----:B------:R-:W-:Y:S01]  /*14f0*/  IMAD.WIDE R22, R23, 0x4, R48 ;  /* 0x0000000417167825 */ /* 0x000fe200078e0230 */
[-C--:B--2---:R-:W-:Y:S02]  /*1500*/  FSETP.GEU.AND P2, PT, R31, R28.reuse, PT ;  /* 0x0000001c1f00720b */ /* 0x084fe40003f4e000 */
[----:B------:R-:W-:Y:S02]  /*1510*/  FSETP.NAN.AND P1, PT, R28, R28, PT ;  /* 0x0000001c1c00720b */ /* 0x000fe40003f28000 */
[----:B------:R-:W-:-:S09]  /*1520*/  P2R R70, PR, RZ, 0x4 ;  /* 0x00000004ff467803 */ /* 0x000fd20000000000 */
[----:B------:R-:W-:-:S04]  /*1530*/  @P2 SEL R28, R28, R31, P1 ;  /* 0x0000001f1c1c2207 */ /* 0x000fc80000800000 */
[-C--:B---3--:R-:W-:Y:S02]  /*1540*/  FSETP.GEU.AND P2, PT, R28, R27.reuse, PT ;  /* 0x0000001b1c00720b */ /* 0x088fe40003f4e000 */
[----:B------:R-:W-:-:S11]  /*1550*/  FSETP.NAN.AND P1, PT, R27, R27, PT ;  /* 0x0000001b1b00720b */ /* 0x000fd60003f28000 */
[----:B------:R-:W-:Y:S01]  /*1560*/  @P2 SEL R27, R27, R28, P1 ;  /* 0x0000001c1b1b2207 */ /* 0x000fe20000800000 */
[----:B------:R-:W-:-:S06]  /*1570*/  IMAD.MOV.U32 R28, RZ, RZ, RZ ;  /* 0x000000ffff1c7224 */ /* 0x000fcc00078e00ff */
[----:B------:R-:W2:Y:S01]  /*1580*/  @!P0 LDG.E.EL R28, desc[UR6][R22.64] ;  /* 0x00000006161c8981 */ /* 0x000ea2000c2e1900 */
[----:B------:R-:W-:Y:S01]  /*1590*/  P2R R46, PR, RZ, 0x4 ;  /* 0x00000004ff2e7803 */ /* 0x000fe20000000000 */
[----:B------:R-:W-:Y:S02]  /*15a0*/  VIADD R35, R67, 0x3f ;  /* 0x0000003f43237836 */ /* 0x000fe40000000000 */
[----:B------:R-:W-:Y:S01]  /*15b0*/  IMAD.MOV.U32 R33, RZ, RZ, RZ ;  /* 0x000000ffff217224 */ /* 0x000fe200078e00ff */
[-C--:B--2---:R-:W-:Y:S02]  /*15c0*/  FSETP.GEU.AND P2, PT, R27, R28.reuse, PT ;  /* 0x0000001c1b00720b */ /* 0x084fe40003f4e000 */
[----:B------:R-:W-:-:S11]  /*15d0*/  FSETP.NAN.AND P1, PT, R28, R28, PT ;  /* 0x0000001c1c00720b */ /* 0x000fd60003f28000 */
[----:B------:R-:W-:Y:S01]  /*15e0*/  @P2 SEL R28, R28, R27, P1 ;  /* 0x0000001b1c1c2207 */ /* 0x000fe20000800000 */
[----:B------:R-:W-:-:S04]  /*15f0*/  IMAD R27, R68, 0x2, R35 ;  /* 0x00000002441b7824 */ /* 0x000fc800078e0223 */
[----:B------:R-:W-:-:S05]  /*1600*/  IMAD.WIDE R26, R27, 0x4, R48 ;  /* 0x000000041b1a7825 */ /* 0x000fca00078e0230 */
[----:B------:R0:W2:Y:S01]  /*1610*/  @!P0 LDG.E.EL R33, desc[UR6][R26.64] ;  /* 0x000000061a218981 */ /* 0x0000a2000c2e1900 */
[----:B------:R-:W-:Y:S01]  /*1620*/  P2R R22, PR, RZ, 0x4 ;  /* 0x00000004ff167803 */ /* 0x000fe20000000000 */
[----:B------:R-:W-:-:S04]  /*1630*/  VIADD R31, R67, 0x7a ;  /* 0x0000007a431f7836 */ /* 0x000fc80000000000 */
[----:B------:R-:W-:-:S04]  /*1640*/  IMAD R25, R68, 0x2, R31 ;  /* 0x0000000244197824 */ /* 0x000fc800078e021f */
[----:B------:R-:W-:-:S04]  /*1650*/  IMAD.WIDE R24, R25, 0x4, R48 ;  /* 0x0000000419187825 */ /* 0x000fc800078e0230 */
[----:B0-----:R-:W-:-:S04]  /*1660*/  VIADD R27, R67, 0x7b ;  /* 0x0000007b431b7836 */ /* 0x001fc80000000000 */
[----:B------:R-:W-:Y:S02]  /*1670*/  IMAD R27, R68, 0x2, R27 ;  /* 0x00000002441b7824 */ /* 0x000fe400078e021b */
[----:B------:R-:W-:Y:S02]  /*1680*/  IMAD.MOV.U32 R55, RZ, RZ, RZ ;  /* 0x000000ffff377224 */ /* 0x000fe400078e00ff */
[----:B------:R-:W-:-:S05]  /*1690*/  IMAD.WIDE R26, R27, 0x4, R48 ;  /* 0x000000041b1a7825 */ /* 0x000fca00078e0230 */
[----:B------:R-:W3:Y:S01]  /*16a0*/  @!P0 LDG.E.EL R55, desc[UR6][R26.64] ;  /* 0x000000061a378981 */ /* 0x000ee2000c2e1900 */
[-C--:B--2---:R-:W-:Y:S02]  /*16b0*/  FSETP.GEU.AND P2, PT, R28, R33.reuse, PT ;  /* 0x000000211c00720b */ /* 0x084fe40003f4e000 */
[----:B------:R-:W-:-:S11]  /*16c0*/  FSETP.NAN.AND P1, PT, R33, R33, PT ;  /* 0x000000212100720b */ /* 0x000fd60003f28000 */
[----:B------:R-:W-:Y:S01]  /*16d0*/  @P2 SEL R33, R33, R28, P1 ;  /* 0x0000001c21212207 */ /* 0x000fe20000800000 */
[----:B------:R-:W-:-:S06]  /*16e0*/  IMAD.MOV.U32 R28, RZ, RZ, RZ ;  /* 0x000000ffff1c7224 */ /* 0x000fcc00078e00ff */
[----:B------:R0:W2:Y:S01]  /*16f0*/  @!P0 LDG.E.EL R28, desc[UR6][R24.64] ;  /* 0x00000006181c8981 */ /* 0x0000a2000c2e1900 */
[----:B------:R-:W-:Y:S02]  /*1700*/  P2R R23, PR, RZ, 0x4 ;  /* 0x00000004ff177803 */ /* 0x000fe40000000000 */
[----:B0-----:R-:W-:Y:S01]  /*1710*/  LOP3.LUT R25, R2, 0x5, R3, 0xfe, !PT ;  /* 0x0000000502197812 */ /* 0x001fe200078efe03 */
[----:B------:R-:W-:-:S04]  /*1720*/  IMAD.MOV.U32 R24, RZ, RZ, RZ ;  /* 0x000000ffff187224 */ /* 0x000fc800078e00ff */
[----:B------:R-:W-:-:S05]  /*1730*/  IMAD.HI R24, R25, -0x77777777, R24 ;  /* 0x8888888919187827 */ /* 0x000fca00078e0218 */
[----:B------:R-:W-:-:S04]  /*1740*/  SHF.R.U32.HI R43, RZ, 0x1f, R24 ;  /* 0x0000001fff2b7819 */ /* 0x000fc80000011618 */
[----:B------:R-:W-:-:S05]  /*1750*/  LEA.HI.SX32 R43, R24, R43, 0x1c ;  /* 0x0000002b182b7211 */ /* 0x000fca00078fe2ff */
[----:B------:R-:W-:-:S04]  /*1760*/  IMAD R56, R43, -0x1e, R25 ;  /* 0xffffffe22b387824 */ /* 0x000fc800078e0219 */
[C---:B------:R-:W-:Y:S02]  /*1770*/  IMAD R25, R56.reuse, 0x2, R67 ;  /* 0x0000000238197824 */ /* 0x040fe400078e0243 */
[----:B------:R-:W-:Y:S02]  /*1780*/  IMAD R27, R56, 0x2, R29 ;  /* 0x00000002381b7824 */ /* 0x000fe400078e021d */
[----:B------:R-:W-:Y:S02]  /*1790*/  IMAD.MOV.U32 R24, RZ, RZ, RZ ;  /* 0x000000ffff187224 */ /* 0x000fe400078e00ff */
[----:B------:R-:W-:-:S05]  /*17a0*/  IMAD.WIDE R26, R27, 0x4, R48 ;  /* 0x000000041b1a7825 */ /* 0x000fca00078e0230 */
[----:B------:R-:W4:Y:S01]  /*17b0*/  @!P0 LDG.E.EL R30, desc[UR6][R26.64] ;  /* 0x000000061a1e8981 */ /* 0x000f22000c2e1900 */
[-C--:B--2---:R-:W-:Y:S02]  /*17c0*/  FSETP.GEU.AND P2, PT, R33, R28.reuse, PT ;  /* 0x0000001c2100720b */ /* 0x084fe40003f4e000 */
[----:B------:R-:W-:Y:S02]  /*17d0*/  FSETP.NAN.AND P1, PT, R28, R28, PT ;  /* 0x0000001c1c00720b */ /* 0x000fe40003f28000 */
[----:B------:R-:W-:-:S09]  /*17e0*/  P2R R32, PR, RZ, 0x4 ;  /* 0x00000004ff207803 */ /* 0x000fd20000000000 */
[----:B------:R-:W-:-:S04]  /*17f0*/  @P2 SEL R28, R28, R33, P1 ;  /* 0x000000211c1c2207 */ /* 0x000fc80000800000 */
[-C--:B---3--:R-:W-:Y:S02]  /*1800*/  FSETP.GEU.AND P2, PT, R28, R55.reuse, PT ;  /* 0x000000371c00720b */ /* 0x088fe40003f4e000 */
[----:B------:R-:W-:-:S11]  /*1810*/  FSETP.NAN.AND P1, PT, R55, R55, PT ;  /* 0x000000373700720b */ /* 0x000fd60003f28000 */
[----:B------:R-:W-:Y:S01]  /*1820*/  @P2 SEL R55, R55, R28, P1 ;  /* 0x0000001c37372207 */ /* 0x000fe20000800000 */
[----:B------:R-:W-:-:S05]  /*1830*/  IMAD.WIDE R28, R25, 0x4, R48 ;  /* 0x00000004191c7825 */ /* 0x000fca00078e0230 */
[----:B------:R0:W2:Y:S01]  /*1840*/  @!P0 LDG.E.EL R24, desc[UR6][R28.64] ;  /* 0x000000061c188981 */ /* 0x0000a2000c2e1900 */
[----:B------:R-:W-:Y:S01]  /*1850*/  P2R R33, PR, RZ, 0x4 ;  /* 0x00000004ff217803 */ /* 0x000fe20000000000 */
[----:B------:R-:W-:Y:S02]  /*1860*/  IMAD R25, R56, 0x2, R41 ;  /* 0x0000000238197824 */ /* 0x000fe400078e0229 */
[----:B------:R-:W-:Y:S01]  /*1870*/  IMAD.MOV.U32 R41, RZ, RZ, RZ ;  /* 0x000000ffff297224 */ /* 0x000fe200078e00ff */
[----:B----4-:R-:W-:Y:S01]  /*1880*/  FSETP.NAN.AND P1, PT, R30, R30, PT ;  /* 0x0000001e1e00720b */ /* 0x010fe20003f28000 */
[----:B------:R-:W-:Y:S01]  /*1890*/  IMAD R27, R56, 0x2, R39 ;  /* 0x00000002381b7824 */ /* 0x000fe200078e0227 */
[----:B0-----:R-:W-:-:S03]  /*18a0*/  CS2R R28, SRZ ;  /* 0x00000000001c7805 */ /* 0x001fc6000001ff00 */
[----:B------:R-:W-:-:S05]  /*18b0*/  IMAD.WIDE R26, R27, 0x4, R48 ;  /* 0x000000041b1a7825 */ /* 0x000fca00078e0230 */
[----:B------:R-:W3:Y:S01]  /*18c0*/  @!P0 LDG.E.EL R28, desc[UR6][R26.64] ;  /* 0x000000061a1c8981 */ /* 0x000ee2000c2e1900 */
[----:B--2---:R-:W-:-:S13]  /*18d0*/  FSETP.GT.AND P2, PT, R30, R24, PT ;  /* 0x000000181e00720b */ /* 0x004fda0003f44000 */
[----:B------:R-:W-:Y:S01]  /*18e0*/  @!P2 SEL R30, R30, R24, P1 ;  /* 0x000000181e1ea207 */ /* 0x000fe20000800000 */
[----:B------:R-:W-:-:S05]  /*18f0*/  IMAD.WIDE R24, R25, 0x4, R48 ;  /* 0x0000000419187825 */ /* 0x000fca00078e0230 */
[----:B------:R0:W2:Y:S02]  /*1900*/  @!P0 LDG.E.EL R41, desc[UR6][R24.64] ;  /* 0x0000000618298981 */ /* 0x0000a4000c2e1900 */
[----:B0-----:R-:W-:-:S04]  /*1910*/  IMAD R25, R56, 0x2, R37 ;  /* 0x0000000238197824 */ /* 0x001fc800078e0225 */
[----:B------:R-:W-:-:S05]  /*1920*/  IMAD.WIDE R24, R25, 0x4, R48 ;  /* 0x0000000419187825 */ /* 0x000fca00078e0230 */
[----:B------:R-:W4:Y:S01]  /*1930*/  @!P0 LDG.E.EL R29, desc[UR6][R24.64] ;  /* 0x00000006181d8981 */ /* 0x000f22000c2e1900 */
[----:B------:R-:W-:Y:S01]  /*1940*/  P2R R71, PR, RZ, 0x4 ;  /* 0x00000004ff477803 */ /* 0x000fe20000000000 */
[----:B------:R-:W-:-:S04]  /*1950*/  IMAD R27, R56, 0x2, R35 ;  /* 0x00000002381b7824 */ /* 0x000fc800078e0223 */
[----:B------:R-:W-:Y:S01]  /*1960*/  IMAD.WIDE R26, R27, 0x4, R48 ;  /* 0x000000041b1a7825 */ /* 0x000fe200078e0230 */
[-C--:B--2---:R-:W-:Y:S02]  /*1970*/  FSETP.GEU.AND P2, PT, R30, R41.reuse, PT ;  /* 0x000000291e00720b */ /* 0x084fe40003f4e000 */
[----:B------:R-:W-:Y:S02]  /*1980*/  FSETP.NAN.AND P1, PT, R41, R41, PT ;  /* 0x000000292900720b */ /* 0x000fe40003f28000 */
[----:B------:R-:W-:-:S09]  /*1990*/  P2R R72, PR, RZ, 0x4 ;  /* 0x00000004ff487803 */ /* 0x000fd20000000000 */
[----:B------:R-:W-:-:S04]  /*19a0*/  @P2 SEL R41, R41, R30, P1 ;  /* 0x0000001e29292207 */ /* 0x000fc80000800000 */
[-C--:B---3--:R-:W-:Y:S02]  /*19b0*/  FSETP.GEU.AND P2, PT, R41, R28.reuse, PT ;  /* 0x0000001c2900720b */ /* 0x088fe40003f4e000 */
[----:B------:R-:W-:Y:S02]  /*19c0*/  FSETP.NAN.AND P1, PT, R28, R28, PT ;  /* 0x0000001c1c00720b */ /* 0x000fe40003f28000 */
[----:B------:R-:W-:-:S09]  /*19d0*/  P2R R54, PR, RZ, 0x4 ;  /* 0x00000004ff367803 */ /* 0x000fd20000000000 */
[----:B------:R-:W-:-:S04]  /*19e0*/  @P2 SEL R28, R28, R41, P1 ;  /* 0x000000291c1c2207 */ /* 0x000fc80000800000 */
[-C--:B----4-:R-:W-:Y:S02]  /*19f0*/  FSETP.GEU.AND P2, PT, R28, R29.reuse, PT ;  /* 0x0000001d1c00720b */ /* 0x090fe40003f4e000 */
[----:B------:R-:W-:-:S11]  /*1a00*/  FSETP.NAN.AND P1, PT, R29, R29, PT ;  /* 0x0000001d1d00720b */ /* 0x000fd60003f28000 */
[----:B------:R-:W-:Y:S01]  /*1a10*/  @P2 SEL R29, R29, R28, P1 ;  /* 0x0000001c1d1d2207 */ /* 0x000fe20000800000 */
[----:B------:R-:W-:-:S06]  /*1a20*/  IMAD.MOV.U32 R28, RZ, RZ, RZ ;  /* 0x000000ffff1c7224 */ /* 0x000fcc00078e00ff */
[----:B------:R0:W2:Y:S01]  /*1a30*/  @!P0 LDG.E.EL R28, desc[UR6][R26.64] ;  /* 0x000000061a1c8981 */ /* 0x0000a2000c2e1900 */
[----:B------:R-:W-:Y:S01]  /*1a40*/  P2R R34, PR, RZ, 0x4 ;  /* 0x00000004ff227803 */ /* 0x000fe20000000000 */
        /* <DEDUP_REMOVED lines=11> */
[----:B------:R-:W2:Y:S01]  /*1b00*/  @!P0 LDG.E.EL R29, desc[UR6][R24.64] ;  /* 0x00000006181d8981 */ /* 0x000ea2000c2e1900 */
[----:B------:R-:W-:Y:S02]  /*1b10*/  P2R R35, PR, RZ, 0x4 ;  /* 0x00000004ff237803 */ /* 0x000fe40000000000 */
[-C--:B--2---:R-:W-:Y:S02]  /*1b20*/  FSETP.GEU.AND P2, PT, R28, R29.reuse, PT ;  /* 0x0000001d1c00720b */ /* 0x084fe40003f4e000 */
[----:B------:R-:W-:Y:S02]  /*1b30*/  FSETP.NAN.AND P1, PT, R29, R29, PT ;  /* 0x0000001d1d00720b */ /* 0x000fe40003f28000 */
[----:B------:R-:W-:-:S09]  /*1b40*/  P2R R36, PR, RZ, 0x4 ;  /* 0x00000004ff247803 */ /* 0x000fd20000000000 */
[----:B------:R-:W-:-:S04]  /*1b50*/  @P2 SEL R29, R29, R28, P1 ;  /* 0x0000001c1d1d2207 */ /* 0x000fc80000800000 */
[-C--:B---3--:R-:W-:Y:S02]  /*1b60*/  FSETP.GEU.AND P2, PT, R29, R26.reuse, PT ;  /* 0x0000001a1d00720b */ /* 0x088fe40003f4e000 */
[----:B------:R-:W-:Y:S01]  /*1b70*/  FSETP.NAN.AND P1, PT, R26, R26, PT ;  /* 0x0000001a1a00720b */ /* 0x000fe20003f28000 */
[----:B------:R-:W-:-:S10]  /*1b80*/  IMAD.MOV.U32 R28, RZ, RZ, RZ ;  /* 0x000000ffff1c7224 */ /* 0x000fd400078e00ff */
[----:B------:R-:W-:Y:S02]  /*1b90*/  @P2 SEL R26, R26, R29, P1 ;  /* 0x0000001d1a1a2207 */ /* 0x000fe40000800000 */
[----:B------:R-:W-:-:S05]  /*1ba0*/  LOP3.LUT R29, R2, 0x6, R3, 0xfe, !PT ;  /* 0x00000006021d7812 */ /* 0x000fca00078efe03 */
[----:B------:R-:W-:-:S05]  /*1bb0*/  IMAD.HI R24, R29, -0x77777777, R28 ;  /* 0x888888891d187827 */ /* 0x000fca00078e021c */
[----:B------:R-:W-:-:S04]  /*1bc0*/  SHF.R.U32.HI R25, RZ, 0x1f, R24 ;  /* 0x0000001fff197819 */ /* 0x000fc80000011618 */
[----:B------:R-:W-:Y:S01]  /*1bd0*/  LEA.HI.SX32 R25, R24, R25, 0x1c ;  /* 0x0000001918197211 */ /* 0x000fe200078fe2ff */
[----:B------:R-:W-:-:S04]  /*1be0*/  IMAD.MOV.U32 R24, RZ, RZ, RZ ;  /* 0x000000ffff187224 */ /* 0x000fc800078e00ff */
[----:B------:R-:W-:-:S05]  /*1bf0*/  IMAD.HI R24, R25, -0x77777777, R24 ;  /* 0x8888888919187827 */ /* 0x000fca00078e0218 */
[----:B------:R-:W-:-:S04]  /*1c00*/  SHF.R.U32.HI R27, RZ, 0x1f, R24 ;  /* 0x0000001fff1b7819 */ /* 0x000fc80000011618 */
[----:B------:R-:W-:-:S05]  /*1c10*/  LEA.HI.SX32 R27, R24, R27, 0x1c ;  /* 0x0000001b181b7211 */ /* 0x000fca00078fe2ff */
[----:B------:R-:W-:-:S04]  /*1c20*/  IMAD R27, R27, -0x1e, R25 ;  /* 0xffffffe21b1b7824 */ /* 0x000fc800078e0219 */
[----:B------:R-:W-:Y:S02]  /*1c30*/  IMAD R50, R27, 0x7a, R50 ;  /* 0x0000007a1b327824 */ /* 0x000fe400078e0232 */
[----:B------:R-:W-:Y:S02]  /*1c40*/  IMAD R51, R25, -0x1e, R29 ;  /* 0xffffffe219337824 */ /* 0x000fe400078e021d */
[----:B------:R-:W-:Y:S02]  /*1c50*/  VIADD R42, R50, 0x1 ;  /* 0x00000001322a7836 */ /* 0x000fe40000000000 */
[C---:B------:R-:W-:Y:S02]  /*1c60*/  IMAD R39, R51.reuse, 0x2, R50 ;  /* 0x0000000233277824 */ /* 0x040fe400078e0232 */
[----:B------:R-:W-:Y:S02]  /*1c70*/  IMAD R29, R51, 0x2, R42 ;  /* 0x00000002331d7824 */ /* 0x000fe400078e022a */
[----:B------:R-:W-:-:S02]  /*1c80*/  IMAD.MOV.U32 R27, RZ, RZ, RZ ;  /* 0x000000ffff1b7224 */ /* 0x000fc400078e00ff */
[----:B------:R-:W-:Y:S02]  /*1c90*/  IMAD.MOV.U32 R24, RZ, RZ, RZ ;  /* 0x000000ffff187224 */ /* 0x000fe400078e00ff */
[----:B------:R-:W-:-:S04]  /*1ca0*/  IMAD.WIDE R38, R39, 0x4, R48 ;  /* 0x0000000427267825 */ /* 0x000fc800078e0230 */
[----:B------:R-:W-:Y:S01]  /*1cb0*/  IMAD.WIDE R28, R29, 0x4, R48 ;  /* 0x000000041d1c7825 */ /* 0x000fe200078e0230 */
[----:B------:R-:W2:Y:S04]  /*1cc0*/  @!P0 LDG.E.EL R24, desc[UR6][R38.64] ;  /* 0x0000000626188981 */ /* 0x000ea8000c2e1900 */
[----:B------:R-:W2:Y:S01]  /*1cd0*/  @!P0 LDG.E.EL R27, desc[UR6][R28.64] ;  /* 0x000000061c1b8981 */ /* 0x000ea2000c2e1900 */
[----:B------:R-:W-:Y:S01]  /*1ce0*/  P2R R37, PR, RZ, 0x4 ;  /* 0x00000004ff257803 */ /* 0x000fe20000000000 */
[----:B------:R-:W-:-:S04]  /*1cf0*/  VIADD R31, R50, 0x2 ;  /* 0x00000002321f7836 */ /* 0x000fc80000000000 */
[----:B------:R-:W-:Y:S02]  /*1d00*/  IMAD R25, R51, 0x2, R31 ;  /* 0x0000000233197824 */ /* 0x000fe400078e021f */
[----:B------:R-:W-:Y:S01]  /*1d10*/  IMAD.MOV.U32 R30, RZ, RZ, RZ ;  /* 0x000000ffff1e7224 */ /* 0x000fe200078e00ff */
[C---:B--2---:R-:W-:Y:S02]  /*1d20*/  FSETP.GT.AND P2, PT, R27.reuse, R24, PT ;  /* 0x000000181b00720b */ /* 0x044fe40003f44000 */
[----:B------:R-:W-:-:S11]  /*1d30*/  FSETP.NAN.AND P1, PT, R27, R27, PT ;  /* 0x0000001b1b00720b */ /* 0x000fd60003f28000 */
[----:B------:R-:W-:Y:S01]  /*1d40*/  @!P2 SEL R27, R27, R24, P1 ;  /* 0x000000181b1ba207 */ /* 0x000fe20000800000 */
[----:B------:R-:W-:-:S05]  /*1d50*/  IMAD.WIDE R24, R25, 0x4, R48 ;  /* 0x0000000419187825 */ /* 0x000fca00078e0230 */
[----:B------:R-:W2:Y:S01]  /*1d60*/  @!P0 LDG.E.EL R30, desc[UR6][R24.64] ;  /* 0x00000006181e8981 */ /* 0x000ea2000c2e1900 */
[----:B------:R-:W-:Y:S01]  /*1d70*/  P2R R73, PR, RZ, 0x4 ;  /* 0x00000004ff497803 */ /* 0x000fe20000000000 */
[----:B------:R-:W-:-:S04]  /*1d80*/  VIADD R92, R50, 0x3d ;  /* 0x0000003d325c7836 */ /* 0x000fc80000000000 */
        /* <DEDUP_REMOVED lines=15> */
[----:B------:R0:W2:Y:S01]  /*1e80*/  @!P0 LDG.E.EL R30, desc[UR6][R24.64] ;  /* 0x00000006181e8981 */ /* 0x0000a2000c2e1900 */
[----:B------:R-:W-:Y:S01]  /*1e90*/  P2R R75, PR, RZ, 0x4 ;  /* 0x00000004ff4b7803 */ /* 0x000fe20000000000 */
[----:B------:R-:W-:-:S04]  /*1ea0*/  VIADD R78, R50, 0x3f ;  /* 0x0000003f324e7836 */ /* 0x000fc80000000000 */
[----:B------:R-:W-:-:S04]  /*1eb0*/  IMAD R29, R51, 0x2, R78 ;  /* 0x00000002331d7824 */ /* 0x000fc800078e024e */
[----:B------:R-:W-:-:S04]  /*1ec0*/  IMAD.WIDE R28, R29, 0x4, R48 ;  /* 0x000000041d1c7825 */ /* 0x000fc800078e0230 */
[----:B------:R-:W-:-:S04]  /*1ed0*/  VIADD R82, R50, 0x7a ;  /* 0x0000007a32527836 */ /* 0x000fc80000000000 */
[----:B0-----:R-:W-:Y:S02]  /*1ee0*/  IMAD R25, R51, 0x2, R82 ;  /* 0x0000000233197824 */ /* 0x001fe400078e0252 */
[----:B------:R-:W-:Y:S02]  /*1ef0*/  IMAD.MOV.U32 R76, RZ, RZ, RZ ;  /* 0x000000ffff4c7224 */ /* 0x000fe400078e00ff */
[----:B------:R-:W-:-:S05]  /*1f00*/  IMAD.WIDE R24, R25, 0x4, R48 ;  /* 0x0000000419187825 */ /* 0x000fca00078e0230 */
[----:B------:R0:W3:Y:S01]  /*1f10*/  @!P0 LDG.E.EL R76, desc[UR6][R24.64] ;  /* 0x00000006184c8981 */ /* 0x0000e2000c2e1900 */
[-C--:B--2---:R-:W-:Y:S02]  /*1f20*/  FSETP.GEU.AND P2, PT, R27, R30.reuse, PT ;  /* 0x0000001e1b00720b */ /* 0x084fe40003f4e000 */
[----:B------:R-:W-:-:S11]  /*1f30*/  FSETP.NAN.AND P1, PT, R30, R30, PT ;  /* 0x0000001e1e00720b */ /* 0x000fd60003f28000 */
[----:B------:R-:W-:Y:S01]  /*1f40*/  @P2 SEL R30, R30, R27, P1 ;  /* 0x0000001b1e1e2207 */ /* 0x000fe20000800000 */
[----:B------:R-:W-:-:S06]  /*1f50*/  IMAD.MOV.U32 R27, RZ, RZ, RZ ;  /* 0x000000ffff1b7224 */ /* 0x000fcc00078e00ff */
[----:B------:R-:W2:Y:S01]  /*1f60*/  @!P0 LDG.E.EL R27, desc[UR6][R28.64] ;  /* 0x000000061c1b8981 */ /* 0x000ea2000c2e1900 */
[----:B------:R-:W-:Y:S01]  /*1f70*/  P2R R38, PR, RZ, 0x4 ;  /* 0x00000004ff267803 */ /* 0x000fe20000000000 */
[----:B0-----:R-:W-:Y:S01]  /*1f80*/  IMAD.MOV.U32 R24, RZ, RZ, RZ ;  /* 0x000000ffff187224 */ /* 0x001fe200078e00ff */
[----:B------:R-:W-:-:S05]  /*1f90*/  LOP3.LUT R25, R2, 0x7, R3, 0xfe, !PT ;  /* 0x0000000702197812 */ /* 0x000fca00078efe03 */
[----:B------:R-:W-:-:S05]  /*1fa0*/  IMAD.HI R24, R25, -0x77777777, R24 ;  /* 0x8888888919187827 */ /* 0x000fca00078e0218 */
[----:B------:R-:W-:-:S04]  /*1fb0*/  SHF.R.U32.HI R43, RZ, 0x1f, R24 ;  /* 0x0000001fff2b7819 */ /* 0x000fc80000011618 */
[----:B------:R-:W-:-:S05]  /*1fc0*/  LEA.HI.SX32 R43, R24, R43, 0x1c ;  /* 0x0000002b182b7211 */ /* 0x000fca00078fe2ff */
[----:B------:R-:W-:-:S04]  /*1fd0*/  IMAD R45, R43, -0x1e, R25 ;  /* 0xffffffe22b2d7824 */ /* 0x000fc800078e0219 */
[C---:B------:R-:W-:Y:S02]  /*1fe0*/  IMAD R25, R45.reuse, 0x2, R42 ;  /* 0x000000022d197824 */ /* 0x040fe400078e022a */
[----:B------:R-:W-:Y:S02]  /*1ff0*/  IMAD R43, R45, 0x2, R50 ;  /* 0x000000022d2b7824 */ /* 0x000fe400078e0232 */
[----:B------:R-:W-:Y:S02]  /*2000*/  IMAD.MOV.U32 R81, RZ, RZ, RZ ;  /* 0x000000ffff517224 */ /* 0x000fe400078e00ff */
[----:B------:R-:W-:-:S04]  /*2010*/  IMAD.WIDE R24, R25, 0x4, R48 ;  /* 0x0000000419187825 */ /* 0x000fc800078e0230 */
[----:B------:R-:W-:Y:S01]  /*2020*/  IMAD.WIDE R42, R43, 0x4, R48 ;  /* 0x000000042b2a7825 */ /* 0x000fe200078e0230 */
[----:B------:R-:W4:Y:S01]  /*2030*/  @!P0 LDG.E.EL R81, desc[UR6][R24.64] ;  /* 0x0000000618518981 */ /* 0x000f22000c2e1900 */
[-C--:B--2---:R-:W-:Y:S02]  /*2040*/  FSETP.GEU.AND P2, PT, R30, R27.reuse, PT ;  /* 0x0000001b1e00720b */ /* 0x084fe40003f4e000 */
[----:B------:R-:W-:Y:S02]  /*2050*/  FSETP.NAN.AND P1, PT, R27, R27, PT ;  /* 0x0000001b1b00720b */ /* 0x000fe40003f28000 */
[----:B------:R-:W-:-:S09]  /*2060*/  P2R R39, PR, RZ, 0x4 ;  /* 0x00000004ff277803 */ /* 0x000fd20000000000 */
[----:B------:R-:W-:-:S04]  /*2070*/  @P2 SEL R27, R27, R30, P1 ;  /* 0x0000001e1b1b2207 */ /* 0x000fc80000800000 */
[-C--:B---3--:R-:W-:Y:S01]  /*2080*/  FSETP.GEU.AND P2, PT, R27, R76.reuse, PT ;  /* 0x0000004c1b00720b */ /* 0x088fe20003f4e000 */
[----:B------:R-:W-:Y:S01]  /*2090*/  VIADD R30, R50, 0x7b ;  /* 0x0000007b321e7836 */ /* 0x000fe20000000000 */
[----:B------:R-:W-:-:S03]  /*20a0*/  FSETP.NAN.AND P1, PT, R76, R76, PT ;  /* 0x0000004c4c00720b */ /* 0x000fc60003f28000 */
[----:B------:R-:W-:-:S04]  /*20b0*/  IMAD R29, R51, 0x2, R30 ;  /* 0x00000002331d7824 */ /* 0x000fc800078e021e */
[----:B------:R-:W-:-:S04]  /*20c0*/  IMAD.WIDE R28, R29, 0x4, R48 ;  /* 0x000000041d1c7825 */ /* 0x000fc800078e0230 */
[----:B------:R-:W-:Y:S01]  /*20d0*/  @P2 SEL R76, R76, R27, P1 ;  /* 0x0000001b4c4c2207 */ /* 0x000fe20000800000 */
[----:B------:R-:W-:-:S06]  /*20e0*/  IMAD.MOV.U32 R27, RZ, RZ, RZ ;  /* 0x000000ffff1b7224 */ /* 0x000fcc00078e00ff */
[----:B------:R0:W2:Y:S02]  /*20f0*/  @!P0 LDG.E.EL R27, desc[UR6][R28.64] ;  /* 0x000000061c1b8981 */ /* 0x0000a4000c2e1900 */
[----:B0-----:R-:W-:-:S06]  /*2100*/  IMAD.MOV.U32 R28, RZ, RZ, RZ ;  /* 0x000000ffff1c7224 */ /* 0x001fcc00078e00ff */
[----:B------:R-:W4:Y:S01]  /*2110*/  @!P0 LDG.E.EL R28, desc[UR6][R42.64] ;  /* 0x000000062a1c8981 */ /* 0x000f22000c2e1900 */
[----:B------:R-:W-:Y:S02]  /*2120*/  P2R R61, PR, RZ, 0x8 ;  /* 0x00000008ff3d7803 */ /* 0x000fe40000000000 */
[----:B------:R-:W-:Y:S01]  /*2130*/  P2R R40, PR, RZ, 0x4 ;  /* 0x00000004ff287803 */ /* 0x000fe20000000000 */
[C---:B------:R-:W-:Y:S02]  /*2140*/  IMAD R29, R45.reuse, 0x2, R31 ;  /* 0x000000022d1d7824 */ /* 0x040fe400078e021f */
[----:B------:R-:W-:Y:S02]  /*2150*/  IMAD.MOV.U32 R31, RZ, RZ, RZ ;  /* 0x000000ffff1f7224 */ /* 0x000fe400078e00ff */
[----:B------:R-:W-:Y:S02]  /*2160*/  IMAD R25, R45, 0x2, R92 ;  /* 0x000000022d197824 */ /* 0x000fe400078e025c */
[----:B------:R-:W-:-:S02]  /*2170*/  IMAD.MOV.U32 R92, RZ, RZ, RZ ;  /* 0x000000ffff5c7224 */ /* 0x000fc400078e00ff */
[----:B------:R-:W-:-:S05]  /*2180*/  IMAD.WIDE R24, R25, 0x4, R48 ;  /* 0x0000000419187825 */ /* 0x000fca00078e0230 */
[----:B------:R-:W3:Y:S01]  /*2190*/  @!P0 LDG.E.EL R92, desc[UR6][R24.64] ;  /* 0x00000006185c8981 */ /* 0x000ee2000c2e1900 */
[-C--:B--2---:R-:W-:Y:S02]  /*21a0*/  FSETP.GEU.AND P1, PT, R76, R27.reuse, PT ;  /* 0x0000001b4c00720b */ /* 0x084fe40003f2e000 */
[----:B------:R-:W-:Y:S02]  /*21b0*/  FSETP.NAN.AND P2, PT, R27, R27, PT ;  /* 0x0000001b1b00720b */ /* 0x000fe40003f48000 */
[----:B----4-:R-:W-:-:S09]  /*21c0*/  FSETP.GT.AND P3, PT, R81, R28, PT ;  /* 0x0000001c5100720b */ /* 0x010fd20003f64000 */
[----:B------:R-:W-:Y:S02]  /*21d0*/  @P1 SEL R27, R27, R76, P2 ;  /* 0x0000004c1b1b1207 */ /* 0x000fe40001000000 */
[----:B------:R-:W-:-:S04]  /*21e0*/  FSETP.NAN.AND P2, PT, R81, R81, PT ;  /* 0x000000515100720b */ /* 0x000fc80003f48000 */
[----:B------:R-:W-:Y:S01]  /*21f0*/  @!P3 SEL R81, R81, R28, P2 ;  /* 0x0000001c5151b207 */ /* 0x000fe20001000000 */
[----:B------:R-:W-:-:S05]  /*2200*/  IMAD.WIDE R28, R29, 0x4, R48 ;  /* 0x000000041d1c7825 */ /* 0x000fca00078e0230 */
[----:B------:R0:W2:Y:S01]  /*2210*/  @!P0 LDG.E.EL R31, desc[UR6][R28.64] ;  /* 0x000000061c1f8981 */ /* 0x0000a2000c2e1900 */
[----:B------:R-:W-:Y:S01]  /*2220*/  P2R R41, PR, RZ, 0x2 ;  /* 0x00000002ff297803 */ /* 0x000fe20000000000 */
[----:B0-----:R-:W-:-:S04]  /*2230*/  IMAD R29, R45, 0x2, R90 ;  /* 0x000000022d1d7824 */ /* 0x001fc800078e025a */
[----:B------:R-:W-:-:S04]  /*2240*/  IMAD.WIDE R28, R29, 0x4, R48 ;  /* 0x000000041d1c7825 */ /* 0x000fc800078e0230 */
        /* <DEDUP_REMOVED lines=12> */
[----:B------:R0:W2:Y:S01]  /*2310*/  @!P0 LDG.E.EL R31, desc[UR6][R28.64] ;  /* 0x000000061c1f8981 */ /* 0x0000a2000c2e1900 */
[----:B------:R-:W-:Y:S01]  /*2320*/  P2R R76, PR, RZ, 0x8 ;  /* 0x00000008ff4c7803 */ /* 0x000fe20000000000 */
[----:B------:R-:W-:Y:S01]  /*2330*/  IMAD.MOV.U32 R85, RZ, RZ, RZ ;  /* 0x000000ffff557224 */ /* 0x000fe200078e00ff */
[----:B------:R-:W-:Y:S01]  /*2340*/  P2R R42, PR, RZ, 0x2 ;  /* 0x00000002ff2a7803 */ /* 0x000fe20000000000 */
[----:B0-----:R-:W-:-:S04]  /*2350*/  IMAD R29, R45, 0x2, R82 ;  /* 0x000000022d1d7824 */ /* 0x001fc800078e0252 */
[----:B------:R-:W-:-:S05]  /*2360*/  IMAD.WIDE R28, R29, 0x4, R48 ;  /* 0x000000041d1c7825 */ /* 0x000fca00078e0230 */
[----:B------:R0:W3:Y:S01]  /*2370*/  @!P0 LDG.E.EL R85, desc[UR6][R28.64] ;  /* 0x000000061c558981 */ /* 0x0000e2000c2e1900 */
[----:B------:R-:W-:Y:S02]  /*2380*/  VIADD R88, R88, 0x7c ;  /* 0x0000007c58587836 */ /* 0x000fe40000000000 */
[----:B------:R-:W-:Y:S02]  /*2390*/  IMAD.MOV.U32 R82, RZ, RZ, RZ ;  /* 0x000000ffff527224 */ /* 0x000fe400078e00ff */
[----:B------:R-:W-:-:S04]  /*23a0*/  IMAD R25, R87, 0x2, R88 ;  /* 0x0000000257197824 */ /* 0x000fc800078e0258 */
[----:B------:R-:W-:Y:S01]  /*23b0*/  IMAD.WIDE R24, R25, 0x4, R48 ;  /* 0x0000000419187825 */ /* 0x000fe200078e0230 */
[----:B0-----:R-:W-:-:S06]  /*23c0*/  CS2R R28, SRZ ;  /* 0x00000000001c7805 */ /* 0x001fcc000001ff00 */
[----:B------:R-:W5:Y:S01]  /*23d0*/  @!P0 LDG.E.EL R28, desc[UR6][R24.64] ;  /* 0x00000006181c8981 */ /* 0x000f62000c2e1900 */
[-C--:B--2---:R-:W-:Y:S02]  /*23e0*/  FSETP.GEU.AND P3, PT, R92, R31.reuse, PT ;  /* 0x0000001f5c00720b */ /* 0x084fe40003f6e000 */
[----:B------:R-:W-:-:S11]  /*23f0*/  FSETP.NAN.AND P2, PT, R31, R31, PT ;  /* 0x0000001f1f00720b */ /* 0x000fd60003f48000 */
[----:B------:R-:W-:-:S04]  /*2400*/  @P3 SEL R31, R31, R92, P2 ;  /* 0x0000005c1f1f3207 */ /* 0x000fc80001000000 */
[-C--:B----4-:R-:W-:Y:S02]  /*2410*/  FSETP.GEU.AND P1, PT, R31, R90.reuse, PT ;  /* 0x0000005a1f00720b */ /* 0x090fe40003f2e000 */
[----:B------:R-:W-:-:S11]  /*2420*/  FSETP.NAN.AND P2, PT, R90, R90, PT ;  /* 0x0000005a5a00720b */ /* 0x000fd60003f48000 */
[----:B------:R-:W-:Y:S01]  /*2430*/  @P1 SEL R90, R90, R31, P2 ;  /* 0x0000001f5a5a1207 */ /* 0x000fe20001000000 */
[----:B------:R-:W-:-:S04]  /*2440*/  IMAD R31, R45, 0x2, R30 ;  /* 0x000000022d1f7824 */ /* 0x000fc800078e021e */
[----:B------:R-:W-:-:S05]  /*2450*/  IMAD.WIDE R30, R31, 0x4, R48 ;  /* 0x000000041f1e7825 */ /* 0x000fca00078e0230 */
[----:B------:R0:W2:Y:S01]  /*2460*/  @!P0 LDG.E.EL R82, desc[UR6][R30.64] ;  /* 0x000000061e528981 */ /* 0x0000a2000c2e1900 */
[----:B------:R-:W-:Y:S02]  /*2470*/  P2R R78, PR, RZ, 0x2 ;  /* 0x00000002ff4e7803 */ /* 0x000fe40000000000 */
[-C--:B---3--:R-:W-:Y:S02]  /*2480*/  FSETP.GEU.AND P1, PT, R90, R85.reuse, PT ;  /* 0x000000555a00720b */ /* 0x088fe40003f2e000 */
[----:B------:R-:W-:Y:S02]  /*2490*/  FSETP.NAN.AND P2, PT, R85, R85, PT ;  /* 0x000000555500720b */ /* 0x000fe40003f48000 */
[----:B------:R-:W-:-:S09]  /*24a0*/  P2R R81, PR, RZ, 0x2 ;  /* 0x00000002ff517803 */ /* 0x000fd20000000000 */
[----:B------:R-:W-:Y:S02]  /*24b0*/  @P1 SEL R85, R85, R90, P2 ;  /* 0x0000005a55551207 */ /* 0x000fe40001000000 */
[----:B-----5:R-:W-:Y:S02]  /*24c0*/  FSETP.GEU.AND P1, PT, R53, R28, PT ;  /* 0x0000001c3500720b */ /* 0x020fe40003f2e000 */
[----:B------:R-:W-:Y:S01]  /*24d0*/  P2R R43, PR, RZ, 0x8 ;  /* 0x00000008ff2b7803 */ /* 0x000fe20000000000 */
[----:B------:R-:W-:-:S04]  /*24e0*/  VIADD R84, R84, 0x7c ;  /* 0x0000007c54547836 */ /* 0x000fc80000000000 */
[----:B------:R-:W-:Y:S02]  /*24f0*/  IMAD R25, R83, 0x2, R84 ;  /* 0x0000000253197824 */ /* 0x000fe400078e0254 */
[----:B0-----:R-:W-:Y:S02]  /*2500*/  IMAD.MOV.U32 R30, RZ, RZ, RZ ;  /* 0x000000ffff1e7224 */ /* 0x001fe400078e00ff */
[----:B------:R-:W-:-:S05]  /*2510*/  IMAD.WIDE R24, R25, 0x4, R48 ;  /* 0x0000000419187825 */ /* 0x000fca00078e0230 */
[----:B------:R-:W3:Y:S01]  /*2520*/  @!P0 LDG.E.EL R30, desc[UR6][R24.64] ;  /* 0x00000006181e8981 */ /* 0x000ee2000c2e1900 */
[----:B------:R-:W-:Y:S01]  /*2530*/  IMAD.MOV.U32 R31, RZ, RZ, RZ ;  /* 0x000000ffff1f7224 */ /* 0x000fe200078e00ff */
[-C--:B--2---:R-:W-:Y:S02]  /*2540*/  FSETP.GEU.AND P2, PT, R85, R82.reuse, PT ;  /* 0x000000525500720b */ /* 0x084fe40003f4e000 */
[----:B------:R-:W-:-:S11]  /*2550*/  FSETP.NAN.AND P3, PT, R82, R82, PT ;  /* 0x000000525200720b */ /* 0x000fd60003f68000 */
[----:B------:R-:W-:Y:S02]  /*2560*/  @P2 SEL R82, R82, R85, P3 ;  /* 0x0000005552522207 */ /* 0x000fe40001800000 */
[----:B------:R-:W-:-:S04]  /*2570*/  FSETP.NAN.AND P3, PT, R28, R28, PT ;  /* 0x0000001c1c00720b */ /* 0x000fc80003f68000 */
[----:B------:R-:W-:Y:S01]  /*2580*/  @P1 SEL R28, R28, R53, P3 ;  /* 0x000000351c1c1207 */ /* 0x000fe20001800000 */
[----:B------:R-:W-:-:S04]  /*2590*/  IMAD R53, R52, 0x2, R88 ;  /* 0x0000000234357824 */ /* 0x000fc800078e0258 */
[----:B------:R-:W-:-:S05]  /*25a0*/  IMAD.WIDE R52, R53, 0x4, R48 ;  /* 0x0000000435347825 */ /* 0x000fca00078e0230 */
[----:B------:R0:W2:Y:S02]  /*25b0*/  @!P0 LDG.E.EL R29, desc[UR6][R52.64] ;  /* 0x00000006341d8981 */ /* 0x0000a4000c2e1900 */
[----:B0-----:R-:W-:-:S04]  /*25c0*/  IMAD R53, R80, 0x2, R84 ;  /* 0x0000000250357824 */ /* 0x001fc800078e0254 */
[----:B------:R-:W-:-:S05]  /*25d0*/  IMAD.WIDE R52, R53, 0x4, R48 ;  /* 0x0000000435347825 */ /* 0x000fca00078e0230 */
[----:B------:R0:W4:Y:S01]  /*25e0*/  @!P0 LDG.E.EL R31, desc[UR6][R52.64] ;  /* 0x00000006341f8981 */ /* 0x000122000c2e1900 */
[----:B------:R-:W-:Y:S02]  /*25f0*/  P2R R87, PR, RZ, 0x2 ;  /* 0x00000002ff577803 */ /* 0x000fe40000000000 */
[----:B------:R-:W-:Y:S01]  /*2600*/  P2R R60, PR, RZ, 0x10 ;  /* 0x00000010ff3c7803 */ /* 0x000fe20000000000 */
[----:B------:R-:W-:Y:S01]  /*2610*/  VIADD R67, R67, 0x7c ;  /* 0x0000007c43437836 */ /* 0x000fe20000000000 */
[----:B------:R-:W-:-:S03]  /*2620*/  CS2R R24, SRZ ;  /* 0x0000000000187805 */ /* 0x000fc6000001ff00 */
[----:B0-----:R-:W-:-:S04]  /*2630*/  IMAD R53, R56, 0x2, R67 ;  /* 0x0000000238357824 */ /* 0x001fc800078e0243 */
[----:B------:R-:W-:-:S05]  /*2640*/  IMAD.WIDE R52, R53, 0x4, R48 ;  /* 0x0000000435347825 */ /* 0x000fca00078e0230 */
[----:B------:R-:W5:Y:S01]  /*2650*/  @!P0 LDG.E.EL R25, desc[UR6][R52.64] ;  /* 0x0000000634198981 */ /* 0x000f62000c2e1900 */
[-C--:B--2---:R-:W-:Y:S02]  /*2660*/  FSETP.GEU.AND P1, PT, R86, R29.reuse, PT ;  /* 0x0000001d5600720b */ /* 0x084fe40003f2e000 */
[----:B------:R-:W-:Y:S02]  /*2670*/  FSETP.NAN.AND P3, PT, R29, R29, PT ;  /* 0x0000001d1d00720b */ /* 0x000fe40003f68000 */
[----:B------:R-:W-:-:S09]  /*2680*/  P2R R88, PR, RZ, 0x2 ;  /* 0x00000002ff587803 */ /* 0x000fd20000000000 */
[----:B------:R-:W-:Y:S02]  /*2690*/  @P1 SEL R29, R29, R86, P3 ;  /* 0x000000561d1d1207 */ /* 0x000fe40001800000 */
[-C--:B---3--:R-:W-:Y:S02]  /*26a0*/  FSETP.GEU.AND P1, PT, R79, R30.reuse, PT ;  /* 0x0000001e4f00720b */ /* 0x088fe40003f2e000 */
[----:B------:R-:W-:Y:S02]  /*26b0*/  FSETP.NAN.AND P3, PT, R30, R30, PT ;  /* 0x0000001e1e00720b */ /* 0x000fe40003f68000 */
[----:B------:R-:W-:-:S09]  /*26c0*/  P2R R83, PR, RZ, 0x2 ;  /* 0x00000002ff537803 */ /* 0x000fd20000000000 */
[----:B------:R-:W-:Y:S02]  /*26d0*/  @P1 SEL R30, R30, R79, P3 ;  /* 0x0000004f1e1e1207 */ /* 0x000fe40001800000 */
[-C--:B----4-:R-:W-:Y:S02]  /*26e0*/  FSETP.GEU.AND P1, PT, R58, R31.reuse, PT ;  /* 0x0000001f3a00720b */ /* 0x090fe40003f2e000 */
[----:B------:R-:W-:Y:S02]  /*26f0*/  FSETP.NAN.AND P3, PT, R31, R31, PT ;  /* 0x0000001f1f00720b */ /* 0x000fe40003f68000 */
[----:B------:R-:W-:-:S09]  /*2700*/  P2R R79, PR, RZ, 0x2 ;  /* 0x00000002ff4f7803 */ /* 0x000fd20000000000 */
[----:B------:R-:W-:Y:S02]  /*2710*/  @P1 SEL R31, R31, R58, P3 ;  /* 0x0000003a1f1f1207 */ /* 0x000fe40001800000 */
[----:B------:R-:W-:-:S04]  /*2720*/  ISETP.NE.AND P1, PT, R64, RZ, PT ;  /* 0x000000ff4000720c */ /* 0x000fc80003f25270 */
[----:B------:R-:W-:Y:S02]  /*2730*/  P2R R64, PR, RZ, 0x2 ;  /* 0x00000002ff407803 */ /* 0x000fe40000000000 */
        /* <DEDUP_REMOVED lines=30> */
[----:B------:R-:W-:Y:S01]  /*2920*/  ISETP.NE.AND P1, PT, R59, RZ, PT ;  /* 0x000000ff3b00720c */ /* 0x000fe20003f25270 */
[----:B------:R-:W-:-:S04]  /*2930*/  IMAD R59, R68, 0x2, R67 ;  /* 0x00000002443b7824 */ /* 0x000fc800078e0243 */
[----:B------:R-:W-:-:S05]  /*2940*/  IMAD.WIDE R58, R59, 0x4, R48 ;  /* 0x000000043b3a7825 */ /* 0x000fca00078e0230 */
[----:B------:R-:W2:Y:S01]  /*2950*/  @!P0 LDG.E.EL R24, desc[UR6][R58.64] ;  /* 0x000000063a188981 */ /* 0x000ea2000c2e1900 */
[----:B-----5:R-:W-:Y:S02]  /*2960*/  FSETP.NAN.AND P5, PT, R25, R25, PT ;  /* 0x000000191900720b */ /* 0x020fe40003fa8000 */
[-C--:B--2---:R-:W-:Y:S02]  /*2970*/  FSETP.GEU.AND P3, PT, R55, R24.reuse, PT ;  /* 0x000000183700720b */ /* 0x084fe40003f6e000 */
[----:B------:R-:W-:-:S11]  /*2980*/  FSETP.NAN.AND P4, PT, R24, R24, PT ;  /* 0x000000181800720b */ /* 0x000fd60003f88000 */
[----:B------:R-:W-:Y:S02]  /*2990*/  @P3 SEL R24, R24, R55, P4 ;  /* 0x0000003718183207 */ /* 0x000fe40002000000 */
[----:B------:R-:W-:-:S04]  /*29a0*/  FSETP.GEU.AND P4, PT, R26, R25, PT ;  /* 0x000000191a00720b */ /* 0x000fc80003f8e000 */
[----:B------:R-:W-:-:S09]  /*29b0*/  P2R R52, PR, RZ, 0x10 ;  /* 0x00000010ff347803 */ /* 0x000fd20000000000 */
[----:B------:R-:W-:Y:S02]  /*29c0*/  @P4 SEL R25, R25, R26, P5 ;  /* 0x0000001a19194207 */ /* 0x000fe40002800000 */
[----:B------:R-:W-:Y:S01]  /*29d0*/  ISETP.NE.AND P4, PT, R46, RZ, PT ;  /* 0x000000ff2e00720c */ /* 0x000fe20003f85270 */
[----:B------:R-:W-:-:S04]  /*29e0*/  VIADD R46, R50, 0x7c ;  /* 0x0000007c322e7836 */ /* 0x000fc80000000000 */
[----:B------:R-:W-:Y:S02]  /*29f0*/  IMAD R51, R51, 0x2, R46 ;  /* 0x0000000233337824 */ /* 0x000fe400078e022e */
[----:B------:R-:W-:Y:S02]  /*2a00*/  IMAD.MOV.U32 R26, RZ, RZ, RZ ;  /* 0x000000ffff1a7224 */ /* 0x000fe400078e00ff */
[----:B------:R-:W-:-:S05]  /*2a10*/  IMAD.WIDE R50, R51, 0x4, R48 ;  /* 0x0000000433327825 */ /* 0x000fca00078e0230 */
[----:B------:R-:W2:Y:S01]  /*2a20*/  @!P0 LDG.E.EL R26, desc[UR6][R50.64] ;  /* 0x00000006321a8981 */ /* 0x000ea2000c2e1900 */
[----:B------:R-:W-:-:S04]  /*2a30*/  IMAD R45, R45, 0x2, R46 ;  /* 0x000000022d2d7824 */ /* 0x000fc800078e022e */
[----:B------:R-:W-:Y:S01]  /*2a40*/  IMAD.WIDE R48, R45, 0x4, R48 ;  /* 0x000000042d307825 */ /* 0x000fe200078e0230 */
[-C--:B--2---:R-:W-:Y:S02]  /*2a50*/  FSETP.GEU.AND P5, PT, R27, R26.reuse, PT ;  /* 0x0000001a1b00720b */ /* 0x084fe40003fae000 */
[----:B------:R-:W-:-:S11]  /*2a60*/  FSETP.NAN.AND P6, PT, R26, R26, PT ;  /* 0x0000001a1a00720b */ /* 0x000fd60003fc8000 */
[----:B------:R-:W-:Y:S01]  /*2a70*/  @P5 SEL R26, R26, R27, P6 ;  /* 0x0000001b1a1a5207 */ /* 0x000fe20003000000 */
[----:B------:R-:W-:-:S06]  /*2a80*/  IMAD.MOV.U32 R27, RZ, RZ, RZ ;  /* 0x000000ffff1b7224 */ /* 0x000fcc00078e00ff */
[----:B------:R-:W2:Y:S01]  /*2a90*/  @!P0 LDG.E.EL R27, desc[UR6][R48.64] ;  /* 0x00000006301b8981 */ /* 0x000ea2000c2e1900 */
[----:B------:R-:W-:Y:S02]  /*2aa0*/  P2R R80, PR, RZ, 0x2 ;  /* 0x00000002ff507803 */ /* 0x000fe40000000000 */
[----:B------:R-:W-:Y:S02]  /*2ab0*/  P2R R46, PR, RZ, 0x1 ;  /* 0x00000001ff2e7803 */ /* 0x000fe40000000000 */
[----:B------:R-:W-:Y:S02]  /*2ac0*/  ISETP.NE.AND P0, PT, R5, RZ, PT ;  /* 0x000000ff0500720c */ /* 0x000fe40003f05270 */
[----:B------:R-:W-:Y:S02]  /*2ad0*/  P2R R50, PR, RZ, 0x20 ;  /* 0x00000020ff327803 */ /* 0x000fe40000000000 */
[----:B------:R-:W-:Y:S02]  /*2ae0*/  ISETP.NE.AND P5, PT, R44, RZ, PT ;  /* 0x000000ff2c00720c */ /* 0x000fe40003fa5270 */
[----:B------:R-:W-:-:S02]  /*2af0*/  P2R R55, PR, RZ, 0x8 ;  /* 0x00000008ff377803 */ /* 0x000fc40000000000 */
[----:B------:R-:W-:Y:S02]  /*2b00*/  ISETP.NE.AND P3, PT, R54, RZ, PT ;  /* 0x000000ff3600720c */ /* 0x000fe40003f65270 */
[----:B------:R-:W-:Y:S02]  /*2b10*/  P2R R85, PR, RZ, 0x4 ;  /* 0x00000004ff557803 */ /* 0x000fe40000000000 */
[----:B------:R-:W-:Y:S01]  /*2b20*/  ISETP.NE.AND P2, PT, R75, RZ, PT ;  /* 0x000000ff4b00720c */ /* 0x000fe20003f45270 */
[----:B------:R-:W0:Y:S01]  /*2b30*/  S2UR UR5, SR_CgaCtaId ;  /* 0x00000000000579c3 */ /* 0x000e220000008800 */
[----:B------:R-:W-:Y:S01]  /*2b40*/  UMOV UR4, 0x400 ;  /* 0x0000040000047882 */ /* 0x000fe20000000000 */
[-C--:B--2---:R-:W-:Y:S02]  /*2b50*/  FSETP.GEU.AND P6, PT, R82, R27.reuse, PT ;  /* 0x0000001b5200720b */ /* 0x084fe40003fce000 */
[----:B------:R-:W-:Y:S02]  /*2b60*/  FSETP.NAN.AND P1, PT, R27, R27, PT ;  /* 0x0000001b1b00720b */ /* 0x000fe40003f28000 */
[----:B------:R-:W-:-:S09]  /*2b70*/  P2R R48, PR, RZ, 0x40 ;  /* 0x00000040ff307803 */ /* 0x000fd20000000000 */
[----:B------:R-:W-:Y:S02]  /*2b80*/  @P6 SEL R27, R27, R82, P1 ;  /* 0x000000521b1b6207 */ /* 0x000fe40000800000 */
[----:B------:R-:W-:Y:S02]  /*2b90*/  ISETP.NE.AND P1, PT, R80, RZ, PT ;  /* 0x000000ff5000720c */ /* 0x000fe40003f25270 */
[----:B------:R-:W-:Y:S02]  /*2ba0*/  ISETP.NE.AND P6, PT, R4, RZ, PT ;  /* 0x000000ff0400720c */ /* 0x000fe40003fc5270 */
[----:B------:R-:W-:Y:S02]  /*2bb0*/  SEL R4, RZ, 0x1, !P1 ;  /* 0x00000001ff047807 */ /* 0x000fe40004800000 */
[----:B------:R-:W-:-:S04]  /*2bc0*/  ISETP.NE.AND P1, PT, R57, RZ, PT ;  /* 0x000000ff3900720c */ /* 0x000fc80003f25270 */
        /* <DEDUP_REMOVED lines=14> */
[----:B------:R-:W-:Y:S02]  /*2cb0*/  SEL R4, R4, 0x2, P1 ;  /* 0x0000000204047807 */ /* 0x000fe40000800000 */
        /* <DEDUP_REMOVED lines=10> */
[----:B------:R-:W-:Y:S02]  /*2d60*/  ISETP.NE.AND P1, PT, R74, RZ, PT ;  /* 0x000000ff4a00720c */ /* 0x000fe40003f25270 */
[----:B------:R-:W-:Y:S02]  /*2d70*/  SEL R45, R45, 0x3, P5 ;  /* 0x000000032d2d7807 */ /* 0x000fe40002800000 */
[----:B------:R-:W-:Y:S02]  /*2d80*/  SEL R54, R54, 0x2, P1 ;  /* 0x0000000236367807 */ /* 0x000fe40000800000 */
[----:B------:R-:W-:Y:S02]  /*2d90*/  ISETP.NE.AND P1, PT, R77, RZ, PT ;  /* 0x000000ff4d00720c */ /* 0x000fe40003f25270 */
[----:B------:R-:W-:-:S02]  /*2da0*/  ISETP.NE.AND P5, PT, R8, RZ, PT ;  /* 0x000000ff0800720c */ /* 0x000fc40003fa5270 */
[----:B------:R-:W-:Y:S02]  /*2db0*/  SEL R49, R49, 0x2, P1 ;  /* 0x0000000231317807 */ /* 0x000fe40000800000 */
[----:B------:R-:W-:Y:S02]  /*2dc0*/  ISETP.NE.AND P1, PT, R64, RZ, PT ;  /* 0x000000ff4000720c */ /* 0x000fe40003f25270 */
[----:B------:R-:W-:Y:S02]  /*2dd0*/  P2R R56, PR, RZ, 0x20 ;  /* 0x00000020ff387803 */ /* 0x000fe40000000000 */
[----:B------:R-:W-:Y:S02]  /*2de0*/  ISETP.NE.AND P5, PT, R7, RZ, PT ;  /* 0x000000ff0700720c */ /* 0x000fe40003fa5270 */
[----:B------:R-:W-:Y:S02]  /*2df0*/  SEL R5, R5, 0x3, P6 ;  /* 0x0000000305057807 */ /* 0x000fe40003000000 */
[----:B------:R-:W-:-:S02]  /*2e00*/  SEL R4, R4, 0x3, P1 ;  /* 0x0000000304047807 */ /* 0x000fc40000800000 */
[----:B------:R-:W-:Y:S02]  /*2e10*/  ISETP.NE.AND P6, PT, R15, RZ, PT ;  /* 0x000000ff0f00720c */ /* 0x000fe40003fc5270 */
[----:B------:R-:W-:Y:S02]  /*2e20*/  ISETP.NE.AND P1, PT, R42, RZ, PT ;  /* 0x000000ff2a00720c */ /* 0x000fe40003f25270 */
[----:B------:R-:W-:Y:S02]  /*2e30*/  P2R R42, PR, RZ, 0x20 ;  /* 0x00000020ff2a7803 */ /* 0x000fe40000000000 */
[----:B------:R-:W-:Y:S02]  /*2e40*/  ISETP.NE.AND P5, PT, R6, RZ, PT ;  /* 0x000000ff0600720c */ /* 0x000fe40003fa5270 */
        /* <DEDUP_REMOVED lines=19> */
[----:B------:R-:W-:Y:S02]  /*2f80*/  ISETP.NE.AND P6, PT, R39, RZ, PT ;  /* 0x000000ff2700720c */ /* 0x000fe40003fc5270 */
[----:B------:R-:W-:Y:S02]  /*2f90*/  SEL R53, R53, 0x3, P3 ;  /* 0x0000000335357807 */ /* 0x000fe40001800000 */
[----:B------:R-:W-:Y:S02]  /*2fa0*/  ISETP.NE.AND P3, PT, R22, RZ, PT ;  /* 0x000000ff1600720c */ /* 0x000fe40003f65270 */
        /* <DEDUP_REMOVED lines=21> */
[----:B------:R-:W-:Y:S02]  /*3100*/  SEL R53, R53, 0x4, P6 ;  /* 0x0000000435357807 */ /* 0x000fe40003000000 */
[----:B------:R-:W-:Y:S02]  /*3110*/  ISETP.NE.AND P6, PT, R9, RZ, PT ;  /* 0x000000ff0900720c */ /* 0x000fe40003fc5270 */
[----:B------:R-:W-:-:S02]  /*3120*/  SEL R49, R49, 0x3, P1 ;  /* 0x0000000331317807 */ /* 0x000fc40000800000 */
[----:B------:R-:W-:Y:S02]  /*3130*/  SEL R54, R54, 0x4, P6 ;  /* 0x0000000436367807 */ /* 0x000fe40003000000 */
[----:B------:R-:W-:Y:S02]  /*3140*/  ISETP.NE.AND P6, PT, R10, RZ, PT ;  /* 0x000000ff0a00720c */ /* 0x000fe40003fc5270 */
[----:B------:R-:W-:Y:S02]  /*3150*/  SEL R4, R4, 0x4, P5 ;  /* 0x0000000404047807 */ /* 0x000fe40002800000 */
[----:B------:R-:W-:Y:S02]  /*3160*/  SEL R49, R49, 0x4, P6 ;  /* 0x0000000431317807 */ /* 0x000fe40003000000 */
[----:B------:R-:W-:Y:S02]  /*3170*/  ISETP.NE.AND P6, PT, R11, RZ, PT ;  /* 0x000000ff0b00720c */ /* 0x000fe40003fc5270 */
[----:B------:R-:W-:-:S02]  /*3180*/  ISETP.NE.AND P5, PT, R42, RZ, PT ;  /* 0x000000ff2a00720c */ /* 0x000fc40003fa5270 */
[----:B------:R-:W-:Y:S02]  /*3190*/  SEL R4, R4, 0x5, P6 ;  /* 0x0000000504047807 */ /* 0x000fe40003000000 */
[----:B------:R-:W-:Y:S02]  /*31a0*/  SEL R5, R5, 0x4, P5 ;  /* 0x0000000405057807 */ /* 0x000fe40002800000 */
[----:B------:R-:W-:Y:S02]  /*31b0*/  ISETP.NE.AND P6, PT, R12, RZ, PT ;  /* 0x000000ff0c00720c */ /* 0x000fe40003fc5270 */
[----:B------:R-:W-:Y:S02]  /*31c0*/  SEL R44, R44, 0x3, P0 ;  /* 0x000000032c2c7807 */ /* 0x000fe40000000000 */
[----:B------:R-:W-:Y:S02]  /*31d0*/  ISETP.NE.AND P5, PT, R56, RZ, PT ;  /* 0x000000ff3800720c */ /* 0x000fe40003fa5270 */
[----:B------:R-:W-:-:S02]  /*31e0*/  SEL R5, R5, 0x5, P6 ;  /* 0x0000000505057807 */ /* 0x000fc40003000000 */
[----:B------:R-:W-:Y:S02]  /*31f0*/  SEL R44, R44, 0x4, P5 ;  /* 0x000000042c2c7807 */ /* 0x000fe40002800000 */
[----:B------:R-:W-:Y:S02]  /*3200*/  ISETP.NE.AND P6, PT, R13, RZ, PT ;  /* 0x000000ff0d00720c */ /* 0x000fe40003fc5270 */
[----:B------:R-:W-:Y:S01]  /*3210*/  SEL R45, R45, 0x4, P4 ;  /* 0x000000042d2d7807 */ /* 0x000fe20002000000 */
[----:B0-----:R-:W-:Y:S01]  /*3220*/  UPRMT UR4, UR5, 0x654, UR4 ;  /* 0x0000065405047896 */ /* 0x001fe20008000004 */
[----:B------:R-:W-:Y:S01]  /*3230*/  SEL R44, R44, 0x5, P6 ;  /* 0x000000052c2c7807 */ /* 0x000fe20003000000 */
[----:B------:R-:W-:Y:S01]  /*3240*/  IMAD.SHL.U32 R0, R0, 0x4, RZ ;  /* 0x0000000400007824 */ /* 0x000fe200078e00ff */
[----:B------:R-:W-:Y:S01]  /*3250*/  ISETP.NE.AND P6, PT, R14, RZ, PT ;  /* 0x000000ff0e00720c */ /* 0x000fe20003fc5270 */
[----:B------:R-:W0:Y:S01]  /*3260*/  LDC.64 R12, c[0x0][0x218] ;  /* 0x00008600ff0c7b82 */ /* 0x000e220000000a00 */
[----:B------:R-:W-:-:S02]  /*3270*/  SEL R51, R51, 0x4, P3 ;  /* 0x0000000433337807 */ /* 0x000fc40001800000 */
        /* <DEDUP_REMOVED lines=16> */
[----:B------:R-:W-:Y:S02]  /*3380*/  ISETP.NE.AND P2, PT, R17, RZ, PT ;  /* 0x000000ff1100720c */ /* 0x000fe40003f45270 */
[----:B------:R-:W-:Y:S02]  /*3390*/  SEL R45, R45, 0x6, P6 ;  /* 0x000000062d2d7807 */ /* 0x000fe40003000000 */
[----:B------:R-:W-:Y:S02]  /*33a0*/  ISETP.NE.AND P6, PT, R59, RZ, PT ;  /* 0x000000ff3b00720c */ /* 0x000fe40003fc5270 */
[----:B------:R-:W-:-:S02]  /*33b0*/  LEA R17, R3, UR4, 0x2 ;  /* 0x0000000403117c11 */ /* 0x000fc4000f8e10ff */
[----:B------:R-:W-:Y:S02]  /*33c0*/  SEL R51, R51, 0x6, P6 ;  /* 0x0000000633337807 */ /* 0x000fe40003000000 */
[----:B------:R-:W-:Y:S01]  /*33d0*/  ISETP.NE.AND P6, PT, R15, RZ, PT ;  /* 0x000000ff0f00720c */ /* 0x000fe20003fc5270 */
[----:B------:R-:W-:Y:S04]  /*33e0*/  STS.128 [R17], R28 ;  /* 0x0000001c11007388 */ /* 0x000fe80000000c00 */
[----:B------:R1:W-:Y:S01]  /*33f0*/  STS.128 [R17+0x10], R24 ;  /* 0x0000101811007388 */ /* 0x0003e20000000c00 */
        /* <DEDUP_REMOVED lines=8> */
[----:B------:R-:W-:Y:S02]  /*3480*/  ISETP.NE.AND P2, PT, R85, RZ, PT ;  /* 0x000000ff5500720c */ /* 0x000fe40003f45270 */
[----:B------:R-:W-:Y:S02]  /*3490*/  LOP3.LUT R15, R0, 0x1fc, RZ, 0xc0, !PT ;  /* 0x000001fc000f7812 */ /* 0x000fe400078ec0ff */
[----:B------:R-:W-:Y:S02]  /*34a0*/  SEL R4, R4, 0x7, P6 ;  /* 0x0000000704047807 */ /* 0x000fe40003000000 */
[----:B------:R-:W-:Y:S02]  /*34b0*/  SEL R5, R5, 0x7, P0 ;  /* 0x0000000705057807 */ /* 0x000fe40000000000 */
[----:B------:R-:W-:Y:S02]  /*34c0*/  SEL R49, R49, 0x7, P2 ;  /* 0x0000000731317807 */ /* 0x000fe40001000000 */
[----:B------:R-:W-:-:S02]  /*34d0*/  ISETP.NE.AND P5, PT, R88, RZ, PT ;  /* 0x000000ff5800720c */ /* 0x000fc40003fa5270 */
[----:B------:R-:W-:Y:S02]  /*34e0*/  ISETP.NE.AND P2, PT, R87, RZ, PT ;  /* 0x000000ff5700720c */ /* 0x000fe40003f45270 */
[----:B------:R-:W-:Y:S01]  /*34f0*/  LEA R18, R15, UR4, 0x2 ;  /* 0x000000040f127c11 */ /* 0x000fe2000f8e10ff */
[----:B------:R-:W-:Y:S01]  /*3500*/  BAR.SYNC.DEFER_BLOCKING 0x0 ;  /* 0x0000000000007b1d */ /* 0x000fe20000010000 */
[----:B------:R-:W-:Y:S02]  /*3510*/  ISETP.NE.AND P1, PT, R21, RZ, PT ;  /* 0x000000ff1500720c */ /* 0x000fe40003f25270 */
[----:B------:R-:W-:Y:S02]  /*3520*/  SEL R16, R4, 0x8, P2 ;  /* 0x0000000804107807 */ /* 0x000fe40001000000 */
[----:B------:R-:W-:Y:S01]  /*3530*/  SEL R21, R5, 0x8, P5 ;  /* 0x0000000805157807 */ /* 0x000fe20002800000 */
[----:B------:R-:W-:Y:S01]  /*3540*/  IMAD.MOV.U32 R14, RZ, RZ, RZ ;  /* 0x000000ffff0e7224 */ /* 0x000fe200078e00ff */
[----:B------:R-:W-:Y:S01]  /*3550*/  LOP3.LUT R3, R2, R15, RZ, 0xfc, !PT ;  /* 0x0000000f02037212 */ /* 0x000fe200078efcff */
[----:B------:R-:W-:Y:S01]  /*3560*/  ULDC.64 UR4, c[0x0][0x220] ;  /* 0x0000880000047ab9 */ /* 0x000fe20000000a00 */
[----:B------:R-:W-:Y:S01]  /*3570*/  LOP3.LUT R15, R2, 0x200, R15, 0xfe, !PT ;  /* 0x00000200020f7812 */ /* 0x000fe200078efe0f */
[----:B------:R-:W-:Y:S01]  /*3580*/  IMAD.MOV.U32 R2, RZ, RZ, RZ ;  /* 0x000000ffff027224 */ /* 0x000fe200078e00ff */
[----:B------:R-:W2:Y:S04]  /*3590*/  LDS.128 R4, [R18] ;  /* 0x0000000012047984 */ /* 0x000ea80000000c00 */
[----:B------:R-:W3:Y:S01]  /*35a0*/  LDS.128 R8, [R18+0x800] ;  /* 0x0008000012087984 */ /* 0x000ee20000000c00 */
[----:B------:R-:W-:Y:S01]  /*35b0*/  IMAD.HI R0, R3, -0x3dd1baf9, R2 ;  /* 0xc22e450703007827 */ /* 0x000fe200078e0202 */
[----:B------:R-:W-:-:S03]  /*35c0*/  SEL R45, R45, 0x7, P1 ;  /* 0x000000072d2d7807 */ /* 0x000fc60000800000 */
[----:B------:R-:W-:Y:S01]  /*35d0*/  IMAD.HI R2, R15, -0x3dd1baf9, R14 ;  /* 0xc22e45070f027827 */ /* 0x000fe200078e020e */
[----:B------:R-:W-:Y:S02]  /*35e0*/  ISETP.NE.AND P1, PT, R41, RZ, PT ;  /* 0x000000ff2900720c */ /* 0x000fe40003f25270 */
[----:B-1----:R-:W-:Y:S02]  /*35f0*/  SHF.R.U32.HI R17, RZ, 0x1f, R0 ;  /* 0x0000001fff117819 */ /* 0x002fe40000011600 */
[----:B------:R-:W-:Y:S02]  /*3600*/  SHF.R.U32.HI R19, RZ, 0x1f, R2 ;  /* 0x0000001fff137819 */ /* 0x000fe40000011602 */
[----:B------:R-:W-:Y:S02]  /*3610*/  SEL R54, R54, 0x7, P1 ;  /* 0x0000000736367807 */ /* 0x000fe40000800000 */
[----:B------:R-:W-:Y:S02]  /*3620*/  ISETP.NE.AND P1, PT, R37, RZ, PT ;  /* 0x000000ff2500720c */ /* 0x000fe40003f25270 */
[----:B------:R-:W-:-:S02]  /*3630*/  LEA.HI.SX32 R17, R0, R17, 0xe ;  /* 0x0000001100117211 */ /* 0x000fc400078f72ff */
[----:B------:R-:W-:Y:S02]  /*3640*/  ISETP.NE.AND P2, PT, R33, RZ, PT ;  /* 0x000000ff2100720c */ /* 0x000fe40003f45270 */
[----:B------:R-:W-:Y:S01]  /*3650*/  LEA.HI.SX32 R19, R2, R19, 0xe ;  /* 0x0000001302137211 */ /* 0x000fe200078f72ff */
[----:B------:R-:W-:Y:S01]  /*3660*/  IMAD R2, R17, -0x54600, R3 ;  /* 0xfffaba0011027824 */ /* 0x000fe200078e0203 */
[----:B------:R-:W-:Y:S02]  /*3670*/  SEL R53, R53, 0x7, P1 ;  /* 0x0000000735357807 */ /* 0x000fe40000800000 */
[----:B------:R-:W-:Y:S01]  /*3680*/  ISETP.NE.AND P4, PT, R83, RZ, PT ;  /* 0x000000ff5300720c */ /* 0x000fe20003f85270 */
[----:B------:R-:W-:Y:S01]  /*3690*/  IMAD R0, R19, -0x54600, R15 ;  /* 0xfffaba0013007824 */ /* 0x000fe200078e020f */
[----:B------:R-:W-:Y:S02]  /*36a0*/  ISETP.NE.AND P3, PT, R79, RZ, PT ;  /* 0x000000ff4f00720c */ /* 0x000fe40003f65270 */
[----:B------:R-:W-:-:S02]  /*36b0*/  ISETP.GE.AND P1, PT, R3, 0x151800, PT ;  /* 0x001518000300780c */ /* 0x000fc40003f26270 */
[----:B------:R-:W-:Y:S02]  /*36c0*/  SEL R51, R51, 0x7, P2 ;  /* 0x0000000733337807 */ /* 0x000fe40001000000 */
[----:B------:R-:W-:Y:S02]  /*36d0*/  ISETP.GE.AND P2, PT, R15, 0x151800, PT ;  /* 0x001518000f00780c */ /* 0x000fe40003f46270 */
[----:B------:R-:W-:Y:S01]  /*36e0*/  ISETP.NE.AND P0, PT, R46, RZ, PT ;  /* 0x000000ff2e00720c */ /* 0x000fe20003f05270 */
[----:B------:R-:W-:Y:S01]  /*36f0*/  IMAD R3, R17, 0xe1000, R2 ;  /* 0x000e100011037824 */ /* 0x000fe200078e0202 */
[----:B------:R-:W-:Y:S01]  /*3700*/  SEL R44, R44, 0x8, P4 ;  /* 0x000000082c2c7807 */ /* 0x000fe20002000000 */
[----:B------:R-:W-:Y:S01]  /*3710*/  IMAD R19, R19, 0xe1000, R0 ;  /* 0x000e100013137824 */ /* 0x000fe200078e0200 */
[----:B------:R-:W-:Y:S02]  /*3720*/  SEL R45, R45, 0x8, P3 ;  /* 0x000000082d2d7807 */ /* 0x000fe40001800000 */
[----:B------:R-:W-:-:S02]  /*3730*/  ISETP.NE.AND P6, PT, R48, RZ, PT ;  /* 0x000000ff3000720c */ /* 0x000fc40003fc5270 */
[----:B------:R-:W-:Y:S02]  /*3740*/  ISETP.NE.AND P5, PT, R50, RZ, PT ;  /* 0x000000ff3200720c */ /* 0x000fe40003fa5270 */
[----:B------:R-:W-:Y:S02]  /*3750*/  ISETP.NE.AND P4, PT, R52, RZ, PT ;  /* 0x000000ff3400720c */ /* 0x000fe40003f85270 */
[----:B------:R-:W-:Y:S01]  /*3760*/  ISETP.NE.AND P3, PT, R55, RZ, PT ;  /* 0x000000ff3700720c */ /* 0x000fe20003f65270 */
[--C-:B0-----:R-:W-:Y:S01]  /*3770*/  IMAD.WIDE R2, R3, 0x4, R12.reuse ;  /* 0x0000000403027825 */ /* 0x101fe200078e020c */
[----:B------:R-:W-:Y:S02]  /*3780*/  SEL R0, R53, 0x8, P4 ;  /* 0x0000000835007807 */ /* 0x000fe40002000000 */
[----:B------:R-:W-:Y:S01]  /*3790*/  SEL R51, R51, 0x8, P3 ;  /* 0x0000000833337807 */ /* 0x000fe20001800000 */
[----:B------:R-:W-:Y:S01]  /*37a0*/  IMAD.WIDE R12, R19, 0x4, R12 ;  /* 0x00000004130c7825 */ /* 0x000fe200078e020c */
[----:B------:R-:W-:-:S02]  /*37b0*/  SEL R54, R54, 0x8, P5 ;  /* 0x0000000836367807 */ /* 0x000fc40002800000 */
[----:B------:R-:W-:Y:S02]  /*37c0*/  SEL R49, R49, 0x8, P6 ;  /* 0x0000000831317807 */ /* 0x000fe40003000000 */
[----:B------:R-:W-:Y:S01]  /*37d0*/  IADD3 R14, P3, R47, UR4, RZ ;  /* 0x000000042f0e7c10 */ /* 0x000fe2000ff7e0ff */
[----:B--2---:R0:W-:Y:S01]  /*37e0*/  @!P1 STG.E.128 desc[UR6][R2.64], R4 ;  /* 0x0000000402009986 */ /* 0x0041e2000c101d06 */
[----:B------:R-:W-:Y:S02]  /*37f0*/  PRMT R16, R16, 0x3340, R21 ;  /* 0x0000334010107816 */ /* 0x000fe40000000015 */
[----:B------:R-:W-:Y:S01]  /*3800*/  PRMT R45, R44, 0x3340, R45 ;  /* 0x000033402c2d7816 */ /* 0x000fe2000000002d */
[----:B---3--:R0:W-:Y:S01]  /*3810*/  @!P2 STG.E.128 desc[UR6][R12.64], R8 ;  /* 0x000000080c00a986 */ /* 0x0081e2000c101d06 */
[----:B------:R-:W-:Y:S02]  /*3820*/  PRMT R0, R51, 0x3340, R0 ;  /* 0x0000334033007816 */ /* 0x000fe40000000000 */
[----:B------:R-:W-:-:S02]  /*3830*/  PRMT R49, R54, 0x3340, R49 ;  /* 0x0000334036317816 */ /* 0x000fc40000000031 */
[----:B------:R-:W-:Y:S02]  /*3840*/  LEA.HI.X.SX32 R15, R47, UR5, 0x1, P3 ;  /* 0x000000052f0f7c11 */ /* 0x000fe400098f0eff */
[----:B------:R-:W-:Y:S02]  /*3850*/  PRMT R16, R16, 0x5410, R45 ;  /* 0x0000541010107816 */ /* 0x000fe4000000002d */
[----:B------:R-:W-:Y:S01]  /*3860*/  PRMT R17, R0, 0x5410, R49 ;  /* 0x0000541000117816 */ /* 0x000fe20000000031 */
[----:B0-----:R-:W-:Y:S06]  /*3870*/  @P0 EXIT ;  /* 0x000000000000094d */ /* 0x001fec0003800000 */
[----:B------:R-:W-:Y:S01]  /*3880*/  STG.E.64 desc[UR6][R14.64], R16 ;  /* 0x000000100e007986 */ /* 0x000fe2000c101b06 */
[----:B------:R-:W-:Y:S05]  /*3890*/  EXIT ;  /* 0x000000000000794d */ /* 0x000fea0003800000 */
.L_x_0:
[----:B------:R-:W-:-:S00]  /*38a0*/  BRA `(.L_x_0) ;  /* 0xfffffffc00fc7947 */ /* 0x000fc0000383ffff */
[----:B------:R-:W-:-:S00]  /*38b0*/  NOP ;  /* 0x0000000000007918 */ /* 0x000fc00000000000 */
        /* <DEDUP_REMOVED lines=12> */
.L_x_1:


//--------------------- .nv.shared.triton_poi_fused_max_pool2d_with_indices_15 --------------------------
	.section	.nv.shared.triton_poi_fused_max_pool2d_with_indices_15,"aw",@nobits
	.sectionflags	@""
	.align	16
	.zero		1024


//--------------------- .nv.constant0.triton_poi_fused_max_pool2d_with_indices_15 --------------------------
	.section	.nv.constant0.triton_poi_fused_max_pool2d_with_indices_15,"a",@progbits
	.sectionflags	@""
	.align	4
.nv.constant0.triton_poi_fused_max_pool2d_with_indices_15:
	.zero		556
